// auto-generated by cutlass_sweep.conv — config: {"arch": "sm_90", "cluster_m": 1, "cluster_n": 1, "conv_kind": "wgrad", "dtype": "bf16", "ndim": 3, "tile_k": 64, "tile_m": 256, "tile_n": 64}
#include "cutlass/cutlass.h"
#include "cute/tensor.hpp"
#include "cutlass/kernel_hardware_info.hpp"
#include "cutlass/conv/convolution.h"
#include "cutlass/conv/dispatch_policy.hpp"
#include "cutlass/conv/collective/collective_builder.hpp"
#include "cutlass/conv/kernel/conv_universal.hpp"
#include "cutlass/conv/device/conv_universal_adapter.hpp"
#include "cutlass/epilogue/collective/collective_builder.hpp"

using namespace cute;
using Elem = cutlass::bfloat16_t;
using Acc  = float;
using LayoutAB = cutlass::layout::TensorNDHWC;
using LayoutC  = cutlass::layout::TensorKCSRT;
constexpr auto ConvOp = cutlass::conv::Operator::kWgrad;
using TileShape    = Shape<_256, Shape<_64>, Shape<_64>>;
using ClusterShape = Shape<_1, _1, _1>;

using CollectiveEpilogue = typename cutlass::epilogue::collective::CollectiveBuilder<
    cutlass::arch::Sm90, cutlass::arch::OpClassTensorOp,
    TileShape, ClusterShape,
    cutlass::epilogue::collective::EpilogueTileAuto,
    Acc, Acc,
    Elem, LayoutC, 128 / cutlass::sizeof_bits<Elem>::value,
    Elem, LayoutC, 128 / cutlass::sizeof_bits<Elem>::value,
    cutlass::epilogue::collective::EpilogueScheduleAuto
  >::CollectiveOp;

using CollectiveMainloop = typename cutlass::conv::collective::CollectiveBuilder<
    cutlass::arch::Sm90, cutlass::arch::OpClassTensorOp, ConvOp,
    Elem, LayoutAB, 128 / cutlass::sizeof_bits<Elem>::value,
    Elem, LayoutAB, 128 / cutlass::sizeof_bits<Elem>::value,
    Acc,
    TileShape, ClusterShape,
    cutlass::conv::collective::StageCountAutoCarveout<
        static_cast<int>(sizeof(typename CollectiveEpilogue::SharedStorage))>,
    cutlass::conv::collective::KernelScheduleAuto
  >::CollectiveOp;

using ProblemShape = cutlass::conv::ConvProblemShape<
    ConvOp, CollectiveMainloop::DispatchPolicy::NumSpatialDimensions>;
using ConvKernel = cutlass::conv::kernel::ConvUniversal<
    ProblemShape, CollectiveMainloop, CollectiveEpilogue>;
using Conv = cutlass::conv::device::ConvUniversalAdapter<ConvKernel>;

auto* _anchor = &cutlass::device_kernel<ConvKernel>;


// ===== COMPILED SASS (sm_90a) =====

	.target	sm_90a

	.elftype	@"ET_EXEC"


//--------------------- .note.nv.tkinfo           --------------------------
	.section	.note.nv.tkinfo,"",@"SHT_NOTE"
	.sectionflags	@"SHF_NOTE_NV_TKINFO"
	.tkinfo
        /*0018*/ 	.word	0x00000002
        /*0030*/ 	.string	""
        /*0030*/ 	.string	"ptxas"
        /*0030*/ 	.string	"Cuda compilation tools, release 13.0, V13.0.88"
        /*0030*/ 	.string	"Build cuda_13.0.r13.0/compiler.36424714_0"
        /*0030*/ 	.string	"-arch sm_90a -m 64 "



//--------------------- .note.nv.cuinfo           --------------------------
	.section	.note.nv.cuinfo,"",@"SHT_NOTE"
	.sectionflags	@"SHF_NOTE_NV_CUINFO"
        /*0018*/ 	.short	0x0002
        /*001a*/ 	.short	0x005a
        /*001c*/ 	.short	0x0082
	.zero		2


//--------------------- .nv.info                  --------------------------
	.section	.nv.info,"",@"SHT_CUDA_INFO"
	.align	4


	//----- nvinfo : EIATTR_REGCOUNT
	.align		4
        /*0000*/ 	.byte	0x04, 0x2f
        /*0002*/ 	.short	(.L_12 - .L_11)
	.align		4
.L_11:
        /*0004*/ 	.word	index@(_ZN7cutlass13device_kernelINS_4conv6kernel13ConvUniversalINS1_16ConvProblemShapeILNS1_8OperatorE2ELi3EEENS1_10collective14CollectiveConvINS1_46MainloopSm90TmaGmmaWarpSpecializedImplicitGemmILS5_2ELi5ELi3EN4cute5tupleIJNSA_1CILi1EEESD_SD_EEENS1_36KernelImplicitTmaWarpSpecializedSm90ELi1EEENSB_IJNSC_ILi256EEENSB_IJNSC_ILi64EEEEEESJ_EEENS_10bfloat16_tESL_NSA_8TiledMMAINSA_8MMA_AtomIJNSA_4SM904GMMA27MMA_64x64x16_F32BF16BF16_SSILNSP_5MajorE1ELSR_1ELNSP_7ScaleInE1ELSS_1EEEEEENSA_6LayoutISE_NSB_IJNSC_ILi0EEESW_SW_EEEEENSB_IJNSA_10UnderscoreESZ_SZ_EEEEENS7_6detail26Sm90ImplicitGemmTileTraitsINSA_13SM90_TMA_LOADENSA_14ComposedLayoutINSA_7SwizzleILi3ELi4ELi3EEENSA_18smem_ptr_flag_bitsILi16EEENSV_INSB_IJNSB_IJSI_NSC_ILi4EEEEEENSB_IJNSC_ILi8EEES1C_EEENSB_IJSD_NSC_ILi5EEEEEEEEENSB_IJNSB_IJSD_NSC_ILi4096EEEEEENSB_IJSI_NSC_ILi512EEEEEENSB_IJSW_NSC_ILi16384EEEEEEEEEEEEEvEENS13_INSA_20SM90_TMA_LOAD_IM2COLENS15_IS17_S19_NSV_INSB_IJNSB_IJSI_SD_EEES1D_S1F_EEENSB_IJNSB_IJSD_SW_EEES1K_NSB_IJSW_S1H_EEEEEEEEEEvEEEENS_8epilogue10collective6detail29Sm90TmaWarpSpecializedAdapterINS22_15DefaultEpilogueISL_NSB_IJlNSB_IJSD_lllEEESW_EEES27_NS21_6thread17LinearCombinationISL_Li1EffLNS28_9ScaleType4KindE0ELNS_15FloatRoundStyleE2ESL_EENS_4gemm15EpilogueDefaultEEEEEvvEEEEvNT_6ParamsE)
        /*0008*/ 	.word	0x000000aa


	//----- nvinfo : EIATTR_FRAME_SIZE
	.align		4
.L_12:
        /*000c*/ 	.byte	0x04, 0x11
        /*000e*/ 	.short	(.L_14 - .L_13)
	.align		4
.L_13:
        /*0010*/ 	.word	index@(_ZN7cutlass13device_kernelINS_4conv6kernel13ConvUniversalINS1_16ConvProblemShapeILNS1_8OperatorE2ELi3EEENS1_10collective14CollectiveConvINS1_46MainloopSm90TmaGmmaWarpSpecializedImplicitGemmILS5_2ELi5ELi3EN4cute5tupleIJNSA_1CILi1EEESD_SD_EEENS1_36KernelImplicitTmaWarpSpecializedSm90ELi1EEENSB_IJNSC_ILi256EEENSB_IJNSC_ILi64EEEEEESJ_EEENS_10bfloat16_tESL_NSA_8TiledMMAINSA_8MMA_AtomIJNSA_4SM904GMMA27MMA_64x64x16_F32BF16BF16_SSILNSP_5MajorE1ELSR_1ELNSP_7ScaleInE1ELSS_1EEEEEENSA_6LayoutISE_NSB_IJNSC_ILi0EEESW_SW_EEEEENSB_IJNSA_10UnderscoreESZ_SZ_EEEEENS7_6detail26Sm90ImplicitGemmTileTraitsINSA_13SM90_TMA_LOADENSA_14ComposedLayoutINSA_7SwizzleILi3ELi4ELi3EEENSA_18smem_ptr_flag_bitsILi16EEENSV_INSB_IJNSB_IJSI_NSC_ILi4EEEEEENSB_IJNSC_ILi8EEES1C_EEENSB_IJSD_NSC_ILi5EEEEEEEEENSB_IJNSB_IJSD_NSC_ILi4096EEEEEENSB_IJSI_NSC_ILi512EEEEEENSB_IJSW_NSC_ILi16384EEEEEEEEEEEEEvEENS13_INSA_20SM90_TMA_LOAD_IM2COLENS15_IS17_S19_NSV_INSB_IJNSB_IJSI_SD_EEES1D_S1F_EEENSB_IJNSB_IJSD_SW_EEES1K_NSB_IJSW_S1H_EEEEEEEEEEvEEEENS_8epilogue10collective6detail29Sm90TmaWarpSpecializedAdapterINS22_15DefaultEpilogueISL_NSB_IJlNSB_IJSD_lllEEESW_EEES27_NS21_6thread17LinearCombinationISL_Li1EffLNS28_9ScaleType4KindE0ELNS_15FloatRoundStyleE2ESL_EENS_4gemm15EpilogueDefaultEEEEEvvEEEEvNT_6ParamsE)
        /*0014*/ 	.word	0x00000000


	//----- nvinfo : EIATTR_MIN_STACK_SIZE
	.align		4
.L_14:
        /*0018*/ 	.byte	0x04, 0x12
        /*001a*/ 	.short	(.L_16 - .L_15)
	.align		4
.L_15:
        /*001c*/ 	.word	index@(_ZN7cutlass13device_kernelINS_4conv6kernel13ConvUniversalINS1_16ConvProblemShapeILNS1_8OperatorE2ELi3EEENS1_10collective14CollectiveConvINS1_46MainloopSm90TmaGmmaWarpSpecializedImplicitGemmILS5_2ELi5ELi3EN4cute5tupleIJNSA_1CILi1EEESD_SD_EEENS1_36KernelImplicitTmaWarpSpecializedSm90ELi1EEENSB_IJNSC_ILi256EEENSB_IJNSC_ILi64EEEEEESJ_EEENS_10bfloat16_tESL_NSA_8TiledMMAINSA_8MMA_AtomIJNSA_4SM904GMMA27MMA_64x64x16_F32BF16BF16_SSILNSP_5MajorE1ELSR_1ELNSP_7ScaleInE1ELSS_1EEEEEENSA_6LayoutISE_NSB_IJNSC_ILi0EEESW_SW_EEEEENSB_IJNSA_10UnderscoreESZ_SZ_EEEEENS7_6detail26Sm90ImplicitGemmTileTraitsINSA_13SM90_TMA_LOADENSA_14ComposedLayoutINSA_7SwizzleILi3ELi4ELi3EEENSA_18smem_ptr_flag_bitsILi16EEENSV_INSB_IJNSB_IJSI_NSC_ILi4EEEEEENSB_IJNSC_ILi8EEES1C_EEENSB_IJSD_NSC_ILi5EEEEEEEEENSB_IJNSB_IJSD_NSC_ILi4096EEEEEENSB_IJSI_NSC_ILi512EEEEEENSB_IJSW_NSC_ILi16384EEEEEEEEEEEEEvEENS13_INSA_20SM90_TMA_LOAD_IM2COLENS15_IS17_S19_NSV_INSB_IJNSB_IJSI_SD_EEES1D_S1F_EEENSB_IJNSB_IJSD_SW_EEES1K_NSB_IJSW_S1H_EEEEEEEEEEvEEEENS_8epilogue10collective6detail29Sm90TmaWarpSpecializedAdapterINS22_15DefaultEpilogueISL_NSB_IJlNSB_IJSD_lllEEESW_EEES27_NS21_6thread17LinearCombinationISL_Li1EffLNS28_9ScaleType4KindE0ELNS_15FloatRoundStyleE2ESL_EENS_4gemm15EpilogueDefaultEEEEEvvEEEEvNT_6ParamsE)
        /*0020*/ 	.word	0x00000000
.L_16:


//--------------------- .nv.compat                --------------------------
	.section	.nv.compat,"",@"SHT_CUDA_COMPAT_INFO"
	.align	4
        /*0000*/ 	.byte	0x02, 0x09, 0x01, 0x00, 0x02, 0x02, 0x04, 0x00, 0x02, 0x05, 0x05, 0x00, 0x03, 0x07, 0x01, 0x01
        /*0010*/ 	.byte	0x02, 0x03, 0x01, 0x00, 0x02, 0x06, 0x01, 0x00, 0x04, 0x0b, 0x08, 0x00, 0x00, 0x00, 0x00, 0x00
        /*0020*/ 	.byte	0x00, 0x00, 0x00, 0x00


//--------------------- .nv.info._ZN7cutlass13device_kernelINS_4conv6kernel13ConvUniversalINS1_16ConvProblemShapeILNS1_8OperatorE2ELi3EEENS1_10collective14CollectiveConvINS1_46MainloopSm90TmaGmmaWarpSpecializedImplicitGemmILS5_2ELi5ELi3EN4cute5tupleIJNSA_1CILi1EEESD_SD_EEENS1_36KernelImplicitTmaWarpSpecializedSm90ELi1EEENSB_IJNSC_ILi256EEENSB_IJNSC_ILi64EEEEEESJ_EEENS_10bfloat16_tESL_NSA_8TiledMMAINSA_8MMA_AtomIJNSA_4SM904GMMA27MMA_64x64x16_F32BF16BF16_SSILNSP_5MajorE1ELSR_1ELNSP_7ScaleInE1ELSS_1EEEEEENSA_6LayoutISE_NSB_IJNSC_ILi0EEESW_SW_EEEEENSB_IJNSA_10UnderscoreESZ_SZ_EEEEENS7_6detail26Sm90ImplicitGemmTileTraitsINSA_13SM90_TMA_LOADENSA_14ComposedLayoutINSA_7SwizzleILi3ELi4ELi3EEENSA_18smem_ptr_flag_bitsILi16EEENSV_INSB_IJNSB_IJSI_NSC_ILi4EEEEEENSB_IJNSC_ILi8EEES1C_EEENSB_IJSD_NSC_ILi5EEEEEEEEENSB_IJNSB_IJSD_NSC_ILi4096EEEEEENSB_IJSI_NSC_ILi512EEEEEENSB_IJSW_NSC_ILi16384EEEEEEEEEEEEEvEENS13_INSA_20SM90_TMA_LOAD_IM2COLENS15_IS17_S19_NSV_INSB_IJNSB_IJSI_SD_EEES1D_S1F_EEENSB_IJNSB_IJSD_SW_EEES1K_NSB_IJSW_S1H_EEEEEEEEEEvEEEENS_8epilogue10collective6detail29Sm90TmaWarpSpecializedAdapterINS22_15DefaultEpilogueISL_NSB_IJlNSB_IJSD_lllEEESW_EEES27_NS21_6thread17LinearCombinationISL_Li1EffLNS28_9ScaleType4KindE0ELNS_15FloatRoundStyleE2ESL_EENS_4gemm15EpilogueDefaultEEEEEvvEEEEvNT_6ParamsE --------------------------
	.section	.nv.info._ZN7cutlass13device_kernelINS_4conv6kernel13ConvUniversalINS1_16ConvProblemShapeILNS1_8OperatorE2ELi3EEENS1_10collective14CollectiveConvINS1_46MainloopSm90TmaGmmaWarpSpecializedImplicitGemmILS5_2ELi5ELi3EN4cute5tupleIJNSA_1CILi1EEESD_SD_EEENS1_36KernelImplicitTmaWarpSpecializedSm90ELi1EEENSB_IJNSC_ILi256EEENSB_IJNSC_ILi64EEEEEESJ_EEENS_10bfloat16_tESL_NSA_8TiledMMAINSA_8MMA_AtomIJNSA_4SM904GMMA27MMA_64x64x16_F32BF16BF16_SSILNSP_5MajorE1ELSR_1ELNSP_7ScaleInE1ELSS_1EEEEEENSA_6LayoutISE_NSB_IJNSC_ILi0EEESW_SW_EEEEENSB_IJNSA_10UnderscoreESZ_SZ_EEEEENS7_6detail26Sm90ImplicitGemmTileTraitsINSA_13SM90_TMA_LOADENSA_14ComposedLayoutINSA_7SwizzleILi3ELi4ELi3EEENSA_18smem_ptr_flag_bitsILi16EEENSV_INSB_IJNSB_IJSI_NSC_ILi4EEEEEENSB_IJNSC_ILi8EEES1C_EEENSB_IJSD_NSC_ILi5EEEEEEEEENSB_IJNSB_IJSD_NSC_ILi4096EEEEEENSB_IJSI_NSC_ILi512EEEEEENSB_IJSW_NSC_ILi16384EEEEEEEEEEEEEvEENS13_INSA_20SM90_TMA_LOAD_IM2COLENS15_IS17_S19_NSV_INSB_IJNSB_IJSI_SD_EEES1D_S1F_EEENSB_IJNSB_IJSD_SW_EEES1K_NSB_IJSW_S1H_EEEEEEEEEEvEEEENS_8epilogue10collective6detail29Sm90TmaWarpSpecializedAdapterINS22_15DefaultEpilogueISL_NSB_IJlNSB_IJSD_lllEEESW_EEES27_NS21_6thread17LinearCombinationISL_Li1EffLNS28_9ScaleType4KindE0ELNS_15FloatRoundStyleE2ESL_EENS_4gemm15EpilogueDefaultEEEEEvvEEEEvNT_6ParamsE,"",@"SHT_CUDA_INFO"
	.sectionflags	@""
	.align	4


	//----- nvinfo : EIATTR_CUDA_API_VERSION
	.align		4
        /*0000*/ 	.byte	0x04, 0x37
        /*0002*/ 	.short	(.L_18 - .L_17)
.L_17:
        /*0004*/ 	.word	0x00000082


	//----- nvinfo : EIATTR_KPARAM_INFO
	.align		4
.L_18:
        /*0008*/ 	.byte	0x04, 0x17
        /*000a*/ 	.short	(.L_20 - .L_19)
.L_19:
        /*000c*/ 	.word	0x00000000
        /*0010*/ 	.short	0x0000
        /*0012*/ 	.short	0x0070
        /*0014*/ 	.byte	0x00, 0xf0, 0x01, 0x10


	//----- nvinfo : EIATTR_SPARSE_MMA_MASK
	.align		4
.L_20:
        /*0018*/ 	.byte	0x03, 0x50
        /*001a*/ 	.short	0x0000


	//----- nvinfo : EIATTR_MAXREG_COUNT
	.align		4
        /*001c*/ 	.byte	0x03, 0x1b
        /*001e*/ 	.short	0x00ff


	//----- nvinfo : EIATTR_NUM_BARRIERS
	.align		4
        /*0020*/ 	.byte	0x02, 0x4c
        /*0022*/ 	.byte	0x01
	.zero		1


	//----- nvinfo : EIATTR_MERCURY_ISA_VERSION
	.align		4
        /*0024*/ 	.byte	0x03, 0x5f
        /*0026*/ 	.short	0x0101


	//----- nvinfo : EIATTR_COOP_GROUP_MASK_REGIDS
	.align		4
        /*0028*/ 	.byte	0x04, 0x29
        /*002a*/ 	.short	(.L_22 - .L_21)


	//   ....[0]....
.L_21:
        /*002c*/ 	.word	0xffffffff


	//   ....[1]....
        /*0030*/ 	.word	0xffffffff


	//   ....[2]....
        /*0034*/ 	.word	0xffffffff


	//----- nvinfo : EIATTR_COOP_GROUP_INSTR_OFFSETS
	.align		4
.L_22:
        /*0038*/ 	.byte	0x04, 0x28
        /*003a*/ 	.short	(.L_24 - .L_23)


	//   ....[0]....
.L_23:
        /*003c*/ 	.word	0x00000060


	//   ....[1]....
        /*0040*/ 	.word	0x00000070


	//   ....[2]....
        /*0044*/ 	.word	0x00000130


	//----- nvinfo : EIATTR_MBARRIER_INSTR_OFFSETS
	.align		4
.L_24:
        /*0048*/ 	.byte	0x04, 0x39
        /*004a*/ 	.short	(.L_26 - .L_25)


	//   ....[0]....
.L_25:
        /*004c*/ 	.word	0x00000250
        /*0050*/ 	.word	0x000000ff
        /*0054*/ 	.word	0x00032000
        /*0058*/ 	.short	0x0100
        /*005a*/ 	.byte	0x08
	.zero		1


	//   ....[1]....
        /*005c*/ 	.word	0x00000260
        /*0060*/ 	.word	0x000000ff
        /*0064*/ 	.word	0x00032028
        /*0068*/ 	.short	0x0100
        /*006a*/ 	.byte	0x08
	.zero		1


	//   ....[2]....
        /*006c*/ 	.word	0x00000270
        /*0070*/ 	.word	0x000000ff
        /*0074*/ 	.word	0x00032008
        /*0078*/ 	.short	0x0100
        /*007a*/ 	.byte	0x08
	.zero		1


	//   ....[3]....
        /*007c*/ 	.word	0x00000280
        /*0080*/ 	.word	0x000000ff
        /*0084*/ 	.word	0x00032030
        /*0088*/ 	.short	0x0100
        /*008a*/ 	.byte	0x08
	.zero		1


	//   ....[4]....
        /*008c*/ 	.word	0x00000290
        /*0090*/ 	.word	0x000000ff
        /*0094*/ 	.word	0x00032010
        /*0098*/ 	.short	0x0100
        /*009a*/ 	.byte	0x08
	.zero		1


	//   ....[5]....
        /*009c*/ 	.word	0x000002a0
        /*00a0*/ 	.word	0x000000ff
        /*00a4*/ 	.word	0x00032038
        /*00a8*/ 	.short	0x0100
        /*00aa*/ 	.byte	0x08
	.zero		1


	//   ....[6]....
        /*00ac*/ 	.word	0x000002b0
        /*00b0*/ 	.word	0x000000ff
        /*00b4*/ 	.word	0x00032018
        /*00b8*/ 	.short	0x0100
        /*00ba*/ 	.byte	0x08
	.zero		1


	//   ....[7]....
        /*00bc*/ 	.word	0x000002c0
        /*00c0*/ 	.word	0x000000ff
        /*00c4*/ 	.word	0x00032040
        /*00c8*/ 	.short	0x0100
        /*00ca*/ 	.byte	0x08
	.zero		1


	//   ....[8]....
        /*00cc*/ 	.word	0x000002d0
        /*00d0*/ 	.word	0x000000ff
        /*00d4*/ 	.word	0x00032020
        /*00d8*/ 	.short	0x0100
        /*00da*/ 	.byte	0x08
	.zero		1


	//   ....[9]....
        /*00dc*/ 	.word	0x000002e0
        /*00e0*/ 	.word	0x000000ff
        /*00e4*/ 	.word	0x00032048
        /*00e8*/ 	.short	0x0100
        /*00ea*/ 	.byte	0x08
	.zero		1


	//   ....[10]....
        /*00ec*/ 	.word	0x000010e0
        /*00f0*/ 	.word	0x00000009
        /*00f4*/ 	.word	0x00032000
        /*00f8*/ 	.short	0x010a
        /*00fa*/ 	.byte	0x3f
	.zero		1


	//   ....[11]....
        /*00fc*/ 	.word	0x00001740
        /*0100*/ 	.word	0x0000000a
        /*0104*/ 	.word	0x00032000
        /*0108*/ 	.short	0x010a
        /*010a*/ 	.byte	0x3f
	.zero		1


	//   ....[12]....
        /*010c*/ 	.word	0x00001c60
        /*0110*/ 	.word	0x000000ff
        /*0114*/ 	.word	0x00000000
        /*0118*/ 	.short	0x0101
        /*011a*/ 	.byte	0x09
	.zero		1


	//   ....[13]....
        /*011c*/ 	.word	0x00001e70
        /*0120*/ 	.word	0x00000007
        /*0124*/ 	.word	0x00000000
        /*0128*/ 	.short	0x0101
        /*012a*/ 	.byte	0x3f
	.zero		1


	//   ....[14]....
        /*012c*/ 	.word	0x0000cf60
        /*0130*/ 	.word	0x00000006
        /*0134*/ 	.word	0x00032028
        /*0138*/ 	.short	0x010a
        /*013a*/ 	.byte	0x3f
	.zero		1


	//   ....[15]....
        /*013c*/ 	.word	0x0000d6f0
        /*0140*/ 	.word	0x00000003
        /*0144*/ 	.word	0x00000000
        /*0148*/ 	.short	0x010a
        /*014a*/ 	.byte	0x3f
	.zero		1


	//   ....[16]....
        /*014c*/ 	.word	0x0000d7a0
        /*0150*/ 	.word	0x00000000
        /*0154*/ 	.word	0x00000000
        /*0158*/ 	.short	0x010a
        /*015a*/ 	.byte	0x3f
	.zero		1


	//   ....[17]....
        /*015c*/ 	.word	0x0000d850
        /*0160*/ 	.word	0x00000000
        /*0164*/ 	.word	0x00000000
        /*0168*/ 	.short	0x010a
        /*016a*/ 	.byte	0x3f
	.zero		1


	//   ....[18]....
        /*016c*/ 	.word	0x0000d900
        /*0170*/ 	.word	0x00000000
        /*0174*/ 	.word	0x00000000
        /*0178*/ 	.short	0x010a
        /*017a*/ 	.byte	0x3f
	.zero		1


	//   ....[19]....
        /*017c*/ 	.word	0x0000d9b0
        /*0180*/ 	.word	0x00000007
        /*0184*/ 	.word	0x00000000
        /*0188*/ 	.short	0x010a
        /*018a*/ 	.byte	0x3f
	.zero		1


	//----- nvinfo : EIATTR_NUM_MBARRIERS
	.align		4
.L_26:
        /*018c*/ 	.byte	0x03, 0x38
        /*018e*/ 	.short	0x000a


	//----- nvinfo : EIATTR_EXIT_INSTR_OFFSETS
	.align		4
        /*0190*/ 	.byte	0x04, 0x1c
        /*0192*/ 	.short	(.L_28 - .L_27)


	//   ....[0]....
.L_27:
        /*0194*/ 	.word	0x00000c10


	//   ....[1]....
        /*0198*/ 	.word	0x00002040


	//   ....[2]....
        /*019c*/ 	.word	0x00002120


	//   ....[3]....
        /*01a0*/ 	.word	0x00002200


	//   ....[4]....
        /*01a4*/ 	.word	0x000098e0


	//   ....[5]....
        /*01a8*/ 	.word	0x00009920


	//   ....[6]....
        /*01ac*/ 	.word	0x0000ccd0


	//   ....[7]....
        /*01b0*/ 	.word	0x0000cd10


	//   ....[8]....
        /*01b4*/ 	.word	0x0000cd30


	//   ....[9]....
        /*01b8*/ 	.word	0x0000d5e0


	//   ....[10]....
        /*01bc*/ 	.word	0x0000d9e0


	//----- nvinfo : EIATTR_MAX_THREADS
	.align		4
.L_28:
        /*01c0*/ 	.byte	0x04, 0x05
        /*01c2*/ 	.short	(.L_30 - .L_29)
.L_29:
        /*01c4*/ 	.word	0x00000100
        /*01c8*/ 	.word	0x00000001
        /*01cc*/ 	.word	0x00000001


	//----- nvinfo : EIATTR_CRS_STACK_SIZE
	.align		4
.L_30:
        /*01d0*/ 	.byte	0x04, 0x1e
        /*01d2*/ 	.short	(.L_32 - .L_31)
.L_31:
        /*01d4*/ 	.word	0x00000000


	//----- nvinfo : EIATTR_CBANK_PARAM_SIZE
	.align		4
.L_32:
        /*01d8*/ 	.byte	0x03, 0x19
        /*01da*/ 	.short	0x0470


	//----- nvinfo : EIATTR_PARAM_CBANK
	.align		4
        /*01dc*/ 	.byte	0x04, 0x0a
        /*01de*/ 	.short	(.L_34 - .L_33)
	.align		4
.L_33:
        /*01e0*/ 	.word	index@(.nv.constant0._ZN7cutlass13device_kernelINS_4conv6kernel13ConvUniversalINS1_16ConvProblemShapeILNS1_8OperatorE2ELi3EEENS1_10collective14CollectiveConvINS1_46MainloopSm90TmaGmmaWarpSpecializedImplicitGemmILS5_2ELi5ELi3EN4cute5tupleIJNSA_1CILi1EEESD_SD_EEENS1_36KernelImplicitTmaWarpSpecializedSm90ELi1EEENSB_IJNSC_ILi256EEENSB_IJNSC_ILi64EEEEEESJ_EEENS_10bfloat16_tESL_NSA_8TiledMMAINSA_8MMA_AtomIJNSA_4SM904GMMA27MMA_64x64x16_F32BF16BF16_SSILNSP_5MajorE1ELSR_1ELNSP_7ScaleInE1ELSS_1EEEEEENSA_6LayoutISE_NSB_IJNSC_ILi0EEESW_SW_EEEEENSB_IJNSA_10UnderscoreESZ_SZ_EEEEENS7_6detail26Sm90ImplicitGemmTileTraitsINSA_13SM90_TMA_LOADENSA_14ComposedLayoutINSA_7SwizzleILi3ELi4ELi3EEENSA_18smem_ptr_flag_bitsILi16EEENSV_INSB_IJNSB_IJSI_NSC_ILi4EEEEEENSB_IJNSC_ILi8EEES1C_EEENSB_IJSD_NSC_ILi5EEEEEEEEENSB_IJNSB_IJSD_NSC_ILi4096EEEEEENSB_IJSI_NSC_ILi512EEEEEENSB_IJSW_NSC_ILi16384EEEEEEEEEEEEEvEENS13_INSA_20SM90_TMA_LOAD_IM2COLENS15_IS17_S19_NSV_INSB_IJNSB_IJSI_SD_EEES1D_S1F_EEENSB_IJNSB_IJSD_SW_EEES1K_NSB_IJSW_S1H_EEEEEEEEEEvEEEENS_8epilogue10collective6detail29Sm90TmaWarpSpecializedAdapterINS22_15DefaultEpilogueISL_NSB_IJlNSB_IJSD_lllEEESW_EEES27_NS21_6thread17LinearCombinationISL_Li1EffLNS28_9ScaleType4KindE0ELNS_15FloatRoundStyleE2ESL_EENS_4gemm15EpilogueDefaultEEEEEvvEEEEvNT_6ParamsE)
        /*01e4*/ 	.short	0x0210
        /*01e6*/ 	.short	0x0470


	//----- nvinfo : EIATTR_SW_WAR
	.align		4
.L_34:
        /*01e8*/ 	.byte	0x04, 0x36
        /*01ea*/ 	.short	(.L_36 - .L_35)
.L_35:
        /*01ec*/ 	.word	0x00000008
.L_36:


//--------------------- .nv.callgraph             --------------------------
	.section	.nv.callgraph,"",@"SHT_CUDA_CALLGRAPH"
	.align	4
	.sectionentsize	8
	.align		4
        /*0000*/ 	.word	0x00000000
	.align		4
        /*0004*/ 	.word	0xffffffff
	.align		4
        /*0008*/ 	.word	0x00000000
	.align		4
        /*000c*/ 	.word	0xfffffffe
	.align		4
        /*0010*/ 	.word	0x00000000
	.align		4
        /*0014*/ 	.word	0xfffffffd
	.align		4
        /*0018*/ 	.word	0x00000000
	.align		4
        /*001c*/ 	.word	0xfffffffc


//--------------------- .nv.constant4             --------------------------
	.section	.nv.constant4,"a",@progbits
	.align	8
	.align		8
.nv.constant4:
        /*0000*/ 	.dword	_ZN39_INTERNAL_b1267878_4_k_cu_9e3d8141_31154cuda3std3__45__cpo5beginE
	.align		8
        /*0008*/ 	.dword	_ZN39_INTERNAL_b1267878_4_k_cu_9e3d8141_31154cuda3std3__45__cpo3endE
	.align		8
        /*0010*/ 	.dword	_ZN39_INTERNAL_b1267878_4_k_cu_9e3d8141_31154cuda3std3__45__cpo6cbeginE
	.align		8
        /*0018*/ 	.dword	_ZN39_INTERNAL_b1267878_4_k_cu_9e3d8141_31154cuda3std3__45__cpo4cendE
	.align		8
        /*0020*/ 	.dword	_ZN39_INTERNAL_b1267878_4_k_cu_9e3d8141_31154cuda3std3__441_GLOBAL__N__b1267878_4_k_cu_9e3d8141_31156ignoreE
	.align		8
        /*0028*/ 	.dword	_ZN39_INTERNAL_b1267878_4_k_cu_9e3d8141_31154cuda3std3__419piecewise_constructE
	.align		8
        /*0030*/ 	.dword	_ZN39_INTERNAL_b1267878_4_k_cu_9e3d8141_31154cuda3std3__48in_placeE
	.align		8
        /*0038*/ 	.dword	_ZN39_INTERNAL_b1267878_4_k_cu_9e3d8141_31154cuda3std6ranges3__45__cpo4swapE
	.align		8
        /*0040*/ 	.dword	_ZN39_INTERNAL_b1267878_4_k_cu_9e3d8141_31154cuda3std6ranges3__45__cpo9iter_moveE
	.align		8
        /*0048*/ 	.dword	_ZN39_INTERNAL_b1267878_4_k_cu_9e3d8141_31154cute7productE
	.align		8
        /*0050*/ 	.dword	_ZN39_INTERNAL_b1267878_4_k_cu_9e3d8141_31154cute1_E


//--------------------- .text._ZN7cutlass13device_kernelINS_4conv6kernel13ConvUniversalINS1_16ConvProblemShapeILNS1_8OperatorE2ELi3EEENS1_10collective14CollectiveConvINS1_46MainloopSm90TmaGmmaWarpSpecializedImplicitGemmILS5_2ELi5ELi3EN4cute5tupleIJNSA_1CILi1EEESD_SD_EEENS1_36KernelImplicitTmaWarpSpecializedSm90ELi1EEENSB_IJNSC_ILi256EEENSB_IJNSC_ILi64EEEEEESJ_EEENS_10bfloat16_tESL_NSA_8TiledMMAINSA_8MMA_AtomIJNSA_4SM904GMMA27MMA_64x64x16_F32BF16BF16_SSILNSP_5MajorE1ELSR_1ELNSP_7ScaleInE1ELSS_1EEEEEENSA_6LayoutISE_NSB_IJNSC_ILi0EEESW_SW_EEEEENSB_IJNSA_10UnderscoreESZ_SZ_EEEEENS7_6detail26Sm90ImplicitGemmTileTraitsINSA_13SM90_TMA_LOADENSA_14ComposedLayoutINSA_7SwizzleILi3ELi4ELi3EEENSA_18smem_ptr_flag_bitsILi16EEENSV_INSB_IJNSB_IJSI_NSC_ILi4EEEEEENSB_IJNSC_ILi8EEES1C_EEENSB_IJSD_NSC_ILi5EEEEEEEEENSB_IJNSB_IJSD_NSC_ILi4096EEEEEENSB_IJSI_NSC_ILi512EEEEEENSB_IJSW_NSC_ILi16384EEEEEEEEEEEEEvEENS13_INSA_20SM90_TMA_LOAD_IM2COLENS15_IS17_S19_NSV_INSB_IJNSB_IJSI_SD_EEES1D_S1F_EEENSB_IJNSB_IJSD_SW_EEES1K_NSB_IJSW_S1H_EEEEEEEEEEvEEEENS_8epilogue10collective6detail29Sm90TmaWarpSpecializedAdapterINS22_15DefaultEpilogueISL_NSB_IJlNSB_IJSD_lllEEESW_EEES27_NS21_6thread17LinearCombinationISL_Li1EffLNS28_9ScaleType4KindE0ELNS_15FloatRoundStyleE2ESL_EENS_4gemm15EpilogueDefaultEEEEEvvEEEEvNT_6ParamsE --------------------------
	.section	.text._ZN7cutlass13device_kernelINS_4conv6kernel13ConvUniversalINS1_16ConvProblemShapeILNS1_8OperatorE2ELi3EEENS1_10collective14CollectiveConvINS1_46MainloopSm90TmaGmmaWarpSpecializedImplicitGemmILS5_2ELi5ELi3EN4cute5tupleIJNSA_1CILi1EEESD_SD_EEENS1_36KernelImplicitTmaWarpSpecializedSm90ELi1EEENSB_IJNSC_ILi256EEENSB_IJNSC_ILi64EEEEEESJ_EEENS_10bfloat16_tESL_NSA_8TiledMMAINSA_8MMA_AtomIJNSA_4SM904GMMA27MMA_64x64x16_F32BF16BF16_SSILNSP_5MajorE1ELSR_1ELNSP_7ScaleInE1ELSS_1EEEEEENSA_6LayoutISE_NSB_IJNSC_ILi0EEESW_SW_EEEEENSB_IJNSA_10UnderscoreESZ_SZ_EEEEENS7_6detail26Sm90ImplicitGemmTileTraitsINSA_13SM90_TMA_LOADENSA_14ComposedLayoutINSA_7SwizzleILi3ELi4ELi3EEENSA_18smem_ptr_flag_bitsILi16EEENSV_INSB_IJNSB_IJSI_NSC_ILi4EEEEEENSB_IJNSC_ILi8EEES1C_EEENSB_IJSD_NSC_ILi5EEEEEEEEENSB_IJNSB_IJSD_NSC_ILi4096EEEEEENSB_IJSI_NSC_ILi512EEEEEENSB_IJSW_NSC_ILi16384EEEEEEEEEEEEEvEENS13_INSA_20SM90_TMA_LOAD_IM2COLENS15_IS17_S19_NSV_INSB_IJNSB_IJSI_SD_EEES1D_S1F_EEENSB_IJNSB_IJSD_SW_EEES1K_NSB_IJSW_S1H_EEEEEEEEEEvEEEENS_8epilogue10collective6detail29Sm90TmaWarpSpecializedAdapterINS22_15DefaultEpilogueISL_NSB_IJlNSB_IJSD_lllEEESW_EEES27_NS21_6thread17LinearCombinationISL_Li1EffLNS28_9ScaleType4KindE0ELNS_15FloatRoundStyleE2ESL_EENS_4gemm15EpilogueDefaultEEEEEvvEEEEvNT_6ParamsE,"ax",@progbits
	.align	128
.text._ZN7cutlass13device_kernelINS_4conv6kernel13ConvUniversalINS1_16ConvProblemShapeILNS1_8OperatorE2ELi3EEENS1_10collective14CollectiveConvINS1_46MainloopSm90TmaGmmaWarpSpecializedImplicitGemmILS5_2ELi5ELi3EN4cute5tupleIJNSA_1CILi1EEESD_SD_EEENS1_36KernelImplicitTmaWarpSpecializedSm90ELi1EEENSB_IJNSC_ILi256EEENSB_IJNSC_ILi64EEEEEESJ_EEENS_10bfloat16_tESL_NSA_8TiledMMAINSA_8MMA_AtomIJNSA_4SM904GMMA27MMA_64x64x16_F32BF16BF16_SSILNSP_5MajorE1ELSR_1ELNSP_7ScaleInE1ELSS_1EEEEEENSA_6LayoutISE_NSB_IJNSC_ILi0EEESW_SW_EEEEENSB_IJNSA_10UnderscoreESZ_SZ_EEEEENS7_6detail26Sm90ImplicitGemmTileTraitsINSA_13SM90_TMA_LOADENSA_14ComposedLayoutINSA_7SwizzleILi3ELi4ELi3EEENSA_18smem_ptr_flag_bitsILi16EEENSV_INSB_IJNSB_IJSI_NSC_ILi4EEEEEENSB_IJNSC_ILi8EEES1C_EEENSB_IJSD_NSC_ILi5EEEEEEEEENSB_IJNSB_IJSD_NSC_ILi4096EEEEEENSB_IJSI_NSC_ILi512EEEEEENSB_IJSW_NSC_ILi16384EEEEEEEEEEEEEvEENS13_INSA_20SM90_TMA_LOAD_IM2COLENS15_IS17_S19_NSV_INSB_IJNSB_IJSI_SD_EEES1D_S1F_EEENSB_IJNSB_IJSD_SW_EEES1K_NSB_IJSW_S1H_EEEEEEEEEEvEEEENS_8epilogue10collective6detail29Sm90TmaWarpSpecializedAdapterINS22_15DefaultEpilogueISL_NSB_IJlNSB_IJSD_lllEEESW_EEES27_NS21_6thread17LinearCombinationISL_Li1EffLNS28_9ScaleType4KindE0ELNS_15FloatRoundStyleE2ESL_EENS_4gemm15EpilogueDefaultEEEEEvvEEEEvNT_6ParamsE:
        .type           _ZN7cutlass13device_kernelINS_4conv6kernel13ConvUniversalINS1_16ConvProblemShapeILNS1_8OperatorE2ELi3EEENS1_10collective14CollectiveConvINS1_46MainloopSm90TmaGmmaWarpSpecializedImplicitGemmILS5_2ELi5ELi3EN4cute5tupleIJNSA_1CILi1EEESD_SD_EEENS1_36KernelImplicitTmaWarpSpecializedSm90ELi1EEENSB_IJNSC_ILi256EEENSB_IJNSC_ILi64EEEEEESJ_EEENS_10bfloat16_tESL_NSA_8TiledMMAINSA_8MMA_AtomIJNSA_4SM904GMMA27MMA_64x64x16_F32BF16BF16_SSILNSP_5MajorE1ELSR_1ELNSP_7ScaleInE1ELSS_1EEEEEENSA_6LayoutISE_NSB_IJNSC_ILi0EEESW_SW_EEEEENSB_IJNSA_10UnderscoreESZ_SZ_EEEEENS7_6detail26Sm90ImplicitGemmTileTraitsINSA_13SM90_TMA_LOADENSA_14ComposedLayoutINSA_7SwizzleILi3ELi4ELi3EEENSA_18smem_ptr_flag_bitsILi16EEENSV_INSB_IJNSB_IJSI_NSC_ILi4EEEEEENSB_IJNSC_ILi8EEES1C_EEENSB_IJSD_NSC_ILi5EEEEEEEEENSB_IJNSB_IJSD_NSC_ILi4096EEEEEENSB_IJSI_NSC_ILi512EEEEEENSB_IJSW_NSC_ILi16384EEEEEEEEEEEEEvEENS13_INSA_20SM90_TMA_LOAD_IM2COLENS15_IS17_S19_NSV_INSB_IJNSB_IJSI_SD_EEES1D_S1F_EEENSB_IJNSB_IJSD_SW_EEES1K_NSB_IJSW_S1H_EEEEEEEEEEvEEEENS_8epilogue10collective6detail29Sm90TmaWarpSpecializedAdapterINS22_15DefaultEpilogueISL_NSB_IJlNSB_IJSD_lllEEESW_EEES27_NS21_6thread17LinearCombinationISL_Li1EffLNS28_9ScaleType4KindE0ELNS_15FloatRoundStyleE2ESL_EENS_4gemm15EpilogueDefaultEEEEEvvEEEEvNT_6ParamsE,@function
        .size           _ZN7cutlass13device_kernelINS_4conv6kernel13ConvUniversalINS1_16ConvProblemShapeILNS1_8OperatorE2ELi3EEENS1_10collective14CollectiveConvINS1_46MainloopSm90TmaGmmaWarpSpecializedImplicitGemmILS5_2ELi5ELi3EN4cute5tupleIJNSA_1CILi1EEESD_SD_EEENS1_36KernelImplicitTmaWarpSpecializedSm90ELi1EEENSB_IJNSC_ILi256EEENSB_IJNSC_ILi64EEEEEESJ_EEENS_10bfloat16_tESL_NSA_8TiledMMAINSA_8MMA_AtomIJNSA_4SM904GMMA27MMA_64x64x16_F32BF16BF16_SSILNSP_5MajorE1ELSR_1ELNSP_7ScaleInE1ELSS_1EEEEEENSA_6LayoutISE_NSB_IJNSC_ILi0EEESW_SW_EEEEENSB_IJNSA_10UnderscoreESZ_SZ_EEEEENS7_6detail26Sm90ImplicitGemmTileTraitsINSA_13SM90_TMA_LOADENSA_14ComposedLayoutINSA_7SwizzleILi3ELi4ELi3EEENSA_18smem_ptr_flag_bitsILi16EEENSV_INSB_IJNSB_IJSI_NSC_ILi4EEEEEENSB_IJNSC_ILi8EEES1C_EEENSB_IJSD_NSC_ILi5EEEEEEEEENSB_IJNSB_IJSD_NSC_ILi4096EEEEEENSB_IJSI_NSC_ILi512EEEEEENSB_IJSW_NSC_ILi16384EEEEEEEEEEEEEvEENS13_INSA_20SM90_TMA_LOAD_IM2COLENS15_IS17_S19_NSV_INSB_IJNSB_IJSI_SD_EEES1D_S1F_EEENSB_IJNSB_IJSD_SW_EEES1K_NSB_IJSW_S1H_EEEEEEEEEEvEEEENS_8epilogue10collective6detail29Sm90TmaWarpSpecializedAdapterINS22_15DefaultEpilogueISL_NSB_IJlNSB_IJSD_lllEEESW_EEES27_NS21_6thread17LinearCombinationISL_Li1EffLNS28_9ScaleType4KindE0ELNS_15FloatRoundStyleE2ESL_EENS_4gemm15EpilogueDefaultEEEEEvvEEEEvNT_6ParamsE,(.L_x_254 - _ZN7cutlass13device_kernelINS_4conv6kernel13ConvUniversalINS1_16ConvProblemShapeILNS1_8OperatorE2ELi3EEENS1_10collective14CollectiveConvINS1_46MainloopSm90TmaGmmaWarpSpecializedImplicitGemmILS5_2ELi5ELi3EN4cute5tupleIJNSA_1CILi1EEESD_SD_EEENS1_36KernelImplicitTmaWarpSpecializedSm90ELi1EEENSB_IJNSC_ILi256EEENSB_IJNSC_ILi64EEEEEESJ_EEENS_10bfloat16_tESL_NSA_8TiledMMAINSA_8MMA_AtomIJNSA_4SM904GMMA27MMA_64x64x16_F32BF16BF16_SSILNSP_5MajorE1ELSR_1ELNSP_7ScaleInE1ELSS_1EEEEEENSA_6LayoutISE_NSB_IJNSC_ILi0EEESW_SW_EEEEENSB_IJNSA_10UnderscoreESZ_SZ_EEEEENS7_6detail26Sm90ImplicitGemmTileTraitsINSA_13SM90_TMA_LOADENSA_14ComposedLayoutINSA_7SwizzleILi3ELi4ELi3EEENSA_18smem_ptr_flag_bitsILi16EEENSV_INSB_IJNSB_IJSI_NSC_ILi4EEEEEENSB_IJNSC_ILi8EEES1C_EEENSB_IJSD_NSC_ILi5EEEEEEEEENSB_IJNSB_IJSD_NSC_ILi4096EEEEEENSB_IJSI_NSC_ILi512EEEEEENSB_IJSW_NSC_ILi16384EEEEEEEEEEEEEvEENS13_INSA_20SM90_TMA_LOAD_IM2COLENS15_IS17_S19_NSV_INSB_IJNSB_IJSI_SD_EEES1D_S1F_EEENSB_IJNSB_IJSD_SW_EEES1K_NSB_IJSW_S1H_EEEEEEEEEEvEEEENS_8epilogue10collective6detail29Sm90TmaWarpSpecializedAdapterINS22_15DefaultEpilogueISL_NSB_IJlNSB_IJSD_lllEEESW_EEES27_NS21_6thread17LinearCombinationISL_Li1EffLNS28_9ScaleType4KindE0ELNS_15FloatRoundStyleE2ESL_EENS_4gemm15EpilogueDefaultEEEEEvvEEEEvNT_6ParamsE)
        .other          _ZN7cutlass13device_kernelINS_4conv6kernel13ConvUniversalINS1_16ConvProblemShapeILNS1_8OperatorE2ELi3EEENS1_10collective14CollectiveConvINS1_46MainloopSm90TmaGmmaWarpSpecializedImplicitGemmILS5_2ELi5ELi3EN4cute5tupleIJNSA_1CILi1EEESD_SD_EEENS1_36KernelImplicitTmaWarpSpecializedSm90ELi1EEENSB_IJNSC_ILi256EEENSB_IJNSC_ILi64EEEEEESJ_EEENS_10bfloat16_tESL_NSA_8TiledMMAINSA_8MMA_AtomIJNSA_4SM904GMMA27MMA_64x64x16_F32BF16BF16_SSILNSP_5MajorE1ELSR_1ELNSP_7ScaleInE1ELSS_1EEEEEENSA_6LayoutISE_NSB_IJNSC_ILi0EEESW_SW_EEEEENSB_IJNSA_10UnderscoreESZ_SZ_EEEEENS7_6detail26Sm90ImplicitGemmTileTraitsINSA_13SM90_TMA_LOADENSA_14ComposedLayoutINSA_7SwizzleILi3ELi4ELi3EEENSA_18smem_ptr_flag_bitsILi16EEENSV_INSB_IJNSB_IJSI_NSC_ILi4EEEEEENSB_IJNSC_ILi8EEES1C_EEENSB_IJSD_NSC_ILi5EEEEEEEEENSB_IJNSB_IJSD_NSC_ILi4096EEEEEENSB_IJSI_NSC_ILi512EEEEEENSB_IJSW_NSC_ILi16384EEEEEEEEEEEEEvEENS13_INSA_20SM90_TMA_LOAD_IM2COLENS15_IS17_S19_NSV_INSB_IJNSB_IJSI_SD_EEES1D_S1F_EEENSB_IJNSB_IJSD_SW_EEES1K_NSB_IJSW_S1H_EEEEEEEEEEvEEEENS_8epilogue10collective6detail29Sm90TmaWarpSpecializedAdapterINS22_15DefaultEpilogueISL_NSB_IJlNSB_IJSD_lllEEESW_EEES27_NS21_6thread17LinearCombinationISL_Li1EffLNS28_9ScaleType4KindE0ELNS_15FloatRoundStyleE2ESL_EENS_4gemm15EpilogueDefaultEEEEEvvEEEEvNT_6ParamsE,@"STO_CUDA_ENTRY STV_DEFAULT"
_ZN7cutlass13device_kernelINS_4conv6kernel13ConvUniversalINS1_16ConvProblemShapeILNS1_8OperatorE2ELi3EEENS1_10collective14CollectiveConvINS1_46MainloopSm90TmaGmmaWarpSpecializedImplicitGemmILS5_2ELi5ELi3EN4cute5tupleIJNSA_1CILi1EEESD_SD_EEENS1_36KernelImplicitTmaWarpSpecializedSm90ELi1EEENSB_IJNSC_ILi256EEENSB_IJNSC_ILi64EEEEEESJ_EEENS_10bfloat16_tESL_NSA_8TiledMMAINSA_8MMA_AtomIJNSA_4SM904GMMA27MMA_64x64x16_F32BF16BF16_SSILNSP_5MajorE1ELSR_1ELNSP_7ScaleInE1ELSS_1EEEEEENSA_6LayoutISE_NSB_IJNSC_ILi0EEESW_SW_EEEEENSB_IJNSA_10UnderscoreESZ_SZ_EEEEENS7_6detail26Sm90ImplicitGemmTileTraitsINSA_13SM90_TMA_LOADENSA_14ComposedLayoutINSA_7SwizzleILi3ELi4ELi3EEENSA_18smem_ptr_flag_bitsILi16EEENSV_INSB_IJNSB_IJSI_NSC_ILi4EEEEEENSB_IJNSC_ILi8EEES1C_EEENSB_IJSD_NSC_ILi5EEEEEEEEENSB_IJNSB_IJSD_NSC_ILi4096EEEEEENSB_IJSI_NSC_ILi512EEEEEENSB_IJSW_NSC_ILi16384EEEEEEEEEEEEEvEENS13_INSA_20SM90_TMA_LOAD_IM2COLENS15_IS17_S19_NSV_INSB_IJNSB_IJSI_SD_EEES1D_S1F_EEENSB_IJNSB_IJSD_SW_EEES1K_NSB_IJSW_S1H_EEEEEEEEEEvEEEENS_8epilogue10collective6detail29Sm90TmaWarpSpecializedAdapterINS22_15DefaultEpilogueISL_NSB_IJlNSB_IJSD_lllEEESW_EEES27_NS21_6thread17LinearCombinationISL_Li1EffLNS28_9ScaleType4KindE0ELNS_15FloatRoundStyleE2ESL_EENS_4gemm15EpilogueDefaultEEEEEvvEEEEvNT_6ParamsE:
[----:B------:R-:W-:Y:S01]  /*0000*/  LDC R1, c[0x0][0x28] ;  /* 0x00000a00ff017b82 */ /* 0x000fe20000000800 */
[----:B------:R-:W0:Y:S01]  /*0010*/  S2R R11, SR_TID.X ;  /* 0x00000000000b7919 */ /* 0x000e220000002100 */
[----:B------:R-:W-:Y:S01]  /*0020*/  ELECT P0, URZ, PT ;  /* 0x00000000003f782f */ /* 0x000fe20003800000 */
[----:B------:R-:W-:Y:S01]  /*0030*/  BSSY B0, `(.L_x_0) ;  /* 0x000000f000007945 */ /* 0x000fe20003800000 */
[--C-:B0-----:R-:W-:Y:S02]  /*0040*/  SHF.R.U32.HI R0, RZ, 0x5, R11.reuse ;  /* 0x00000005ff007819 */ /* 0x101fe4000001160b */
[----:B------:R-:W-:-:S03]  /*0050*/  SHF.R.U32.HI R3, RZ, 0x7, R11 ;  /* 0x00000007ff037819 */ /* 0x000fc6000001160b */
[----:B------:R-:W0:Y:S04]  /*0060*/  SHFL.IDX PT, R2, R0, RZ, 0x1f ;  /* 0x00001fff00027589 */ /* 0x000e2800000e0000 */
[----:B------:R1:W2:Y:S01]  /*0070*/  SHFL.IDX PT, R9, R3, RZ, 0x1f ;  /* 0x00001fff03097589 */ /* 0x0002a200000e0000 */
[----:B0-----:R-:W-:-:S13]  /*0080*/  ISETP.NE.OR P0, PT, R2, RZ, !P0 ;  /* 0x000000ff0200720c */ /* 0x001fda0004705670 */
[----:B-12---:R-:W-:Y:S05]  /*0090*/  @P0 BRA `(.L_x_1) ;  /* 0x0000000000200947 */ /* 0x006fea0003800000 */
[----:B------:R-:W-:Y:S02]  /*00a0*/  ULDC.64 UR4, c[0x0][0x198] ;  /* 0x0000660000047ab9 */ /* 0x000fe40000000a00 */
[----:B------:R-:W-:Y:S02]  /*00b0*/  UIADD3 UR6, UP0, UR4, 0xf0, URZ ;  /* 0x000000f004067890 */ /* 0x000fe4000ff1e03f */
[----:B------:R-:W-:Y:S02]  /*00c0*/  UIADD3 UR4, UP1, UR4, 0x1f0, URZ ;  /* 0x000001f004047890 */ /* 0x000fe4000ff3e03f */
[----:B------:R-:W-:Y:S02]  /*00d0*/  UIADD3.X UR7, URZ, UR5, URZ, UP0, !UPT ;  /* 0x000000053f077290 */ /* 0x000fe400087fe43f */
[----:B------:R-:W-:-:S07]  /*00e0*/  UIADD3.X UR5, URZ, UR5, URZ, UP1, !UPT ;  /* 0x000000053f057290 */ /* 0x000fce0008ffe43f */
[----:B------:R0:W-:Y:S02]  /*00f0*/  UTMACCTL.PF [UR6] ;  /* 0x00000000060079b9 */ /* 0x0001e40008040000 */
[----:B------:R0:W-:Y:S02]  /*0100*/  UTMACCTL.PF [UR4] ;  /* 0x00000000040079b9 */ /* 0x0001e40008040000 */
[----:B0-----:R-:W-:Y:S01]  /*0110*/  NOP ;  /* 0x0000000000007918 */ /* 0x001fe20000000000 */
.L_x_1:
[----:B------:R-:W-:Y:S05]  /*0120*/  BSYNC B0 ;  /* 0x0000000000007941 */ /* 0x000fea0003800000 */
.L_x_0:
[----:B------:R-:W0:Y:S01]  /*0130*/  SHFL.IDX PT, R0, R0, RZ, 0x1f ;  /* 0x00001fff00007589 */ /* 0x000e2200000e0000 */
[----:B------:R-:W-:-:S04]  /*0140*/  SHF.R.S32.HI R3, RZ, 0x1f, R2 ;  /* 0x0000001fff037819 */ /* 0x000fc80000011402 */
[----:B------:R-:W-:Y:S02]  /*0150*/  LEA.HI R3, R3, R2, RZ, 0x2 ;  /* 0x0000000203037211 */ /* 0x000fe400078f10ff */
[----:B0-----:R-:W-:-:S13]  /*0160*/  ISETP.NE.AND P0, PT, R0, RZ, PT ;  /* 0x000000ff0000720c */ /* 0x001fda0003f05270 */
[----:B------:R-:W-:Y:S05]  /*0170*/  @P0 BRA `(.L_x_2) ;  /* 0x0000000000600947 */ /* 0x000fea0003800000 */
[----:B------:R-:W0:Y:S01]  /*0180*/  S2UR UR8, SR_CgaCtaId ;  /* 0x00000000000879c3 */ /* 0x000e220000008800 */
[----:B------:R-:W-:Y:S01]  /*0190*/  UMOV UR4, 0x400 ;  /* 0x0000040000047882 */ /* 0x000fe20000000000 */
[----:B------:R-:W-:Y:S01]  /*01a0*/  UMOV UR5, 0x1 ;  /* 0x0000000100057882 */ /* 0x000fe20000000000 */
[----:B------:R-:W-:Y:S01]  /*01b0*/  UMOV UR6, 0x80 ;  /* 0x0000008000067882 */ /* 0x000fe20000000000 */
[----:B------:R-:W-:Y:S01]  /*01c0*/  ELECT P0, URZ, PT ;  /* 0x00000000003f782f */ /* 0x000fe20003800000 */
[----:B------:R-:W-:-:S04]  /*01d0*/  UIADD3 UR6, -UR6, 0x100000, URZ ;  /* 0x0010000006067890 */ /* 0x000fc8000fffe13f */
[----:B------:R-:W-:Y:S02]  /*01e0*/  USHF.L.U32 UR7, UR6, 0xb, URZ ;  /* 0x0000000b06077899 */ /* 0x000fe4000800063f */
[----:B------:R-:W-:Y:S02]  /*01f0*/  USHF.L.U32 UR6, UR6, 0x1, URZ ;  /* 0x0000000106067899 */ /* 0x000fe4000800063f */
[----:B0-----:R-:W-:Y:S02]  /*0200*/  ULEA UR8, UR8, UR4, 0x18 ;  /* 0x0000000408087291 */ /* 0x001fe4000f8ec03f */
[----:B------:R-:W-:-:S04]  /*0210*/  UIADD3 UR4, -UR5, 0x100000, URZ ;  /* 0x0010000005047890 */ /* 0x000fc8000fffe13f */
[----:B------:R-:W-:Y:S02]  /*0220*/  USHF.L.U32 UR5, UR4, 0xb, URZ ;  /* 0x0000000b04057899 */ /* 0x000fe4000800063f */
[----:B------:R-:W-:Y:S01]  /*0230*/  USHF.L.U32 UR4, UR4, 0x1, URZ ;  /* 0x0000000104047899 */ /* 0x000fe2000800063f */
[----:B------:R-:W0:Y:S11]  /*0240*/  FENCE.VIEW.ASYNC.S ;  /* 0x00000000000073c6 */ /* 0x000e360000000000 */
[----:B0-----:R0:W1:Y:S01]  /*0250*/  SYNCS.EXCH.64 URZ, [UR8+0x32000], UR4 ;  /* 0x03200004083f75b2 */ /* 0x0010620008000100 */
[----:B------:R0:W2:Y:S01]  /*0260*/  SYNCS.EXCH.64 URZ, [UR8+0x32028], UR6 ;  /* 0x03202806083f75b2 */ /* 0x0000a20008000100 */
[----:B------:R0:W3:Y:S01]  /*0270*/  SYNCS.EXCH.64 URZ, [UR8+0x32008], UR4 ;  /* 0x03200804083f75b2 */ /* 0x0000e20008000100 */
[----:B------:R0:W4:Y:S01]  /*0280*/  SYNCS.EXCH.64 URZ, [UR8+0x32030], UR6 ;  /* 0x03203006083f75b2 */ /* 0x0001220008000100 */
[----:B------:R0:W0:Y:S01]  /*0290*/  SYNCS.EXCH.64 URZ, [UR8+0x32010], UR4 ;  /* 0x03201004083f75b2 */ /* 0x0000220008000100 */
[----:B------:R0:W0:Y:S01]  /*02a0*/  SYNCS.EXCH.64 URZ, [UR8+0x32038], UR6 ;  /* 0x03203806083f75b2 */ /* 0x0000220008000100 */
[----:B------:R0:W0:Y:S01]  /*02b0*/  SYNCS.EXCH.64 URZ, [UR8+0x32018], UR4 ;  /* 0x03201804083f75b2 */ /* 0x0000220008000100 */
[----:B------:R0:W0:Y:S01]  /*02c0*/  SYNCS.EXCH.64 URZ, [UR8+0x32040], UR6 ;  /* 0x03204006083f75b2 */ /* 0x0000220008000100 */
[----:B------:R0:W0:Y:S01]  /*02d0*/  SYNCS.EXCH.64 URZ, [UR8+0x32020], UR4 ;  /* 0x03202004083f75b2 */ /* 0x0000220008000100 */
[----:B------:R0:W0:Y:S01]  /*02e0*/  SYNCS.EXCH.64 URZ, [UR8+0x32048], UR6 ;  /* 0x03204806083f75b2 */ /* 0x0000220008000100 */
[----:B------:R-:W-:Y:S01]  /*02f0*/  NOP ;  /* 0x0000000000007918 */ /* 0x000fe20000000000 */
.L_x_2:
[----:B0-----:R-:W-:Y:S01]  /*0300*/  ULDC.64 UR4, c[0x0][0x618] ;  /* 0x0001860000047ab9 */ /* 0x001fe20000000a00 */
[----:B------:R-:W-:Y:S01]  /*0310*/  LOP3.LUT R3, R3, 0xfffffffc, RZ, 0xc0, !PT ;  /* 0xfffffffc03037812 */ /* 0x000fe200078ec0ff */
[----:B------:R-:W-:Y:S01]  /*0320*/  NOP ;  /* 0x0000000000007918 */ /* 0x000fe20000000000 */
[----:B------:R-:W-:Y:S01]  /*0330*/  ISETP.NE.U32.AND P0, PT, RZ, UR4, PT ;  /* 0x00000004ff007c0c */ /* 0x000fe2000bf05070 */
[----:B------:R-:W-:Y:S01]  /*0340*/  NOP ;  /* 0x0000000000007918 */ /* 0x000fe20000000000 */
[----:B-1234-:R-:W-:Y:S01]  /*0350*/  BAR.SYNC.DEFER_BLOCKING 0x0 ;  /* 0x0000000000007b1d */ /* 0x01efe20000010000 */
[----:B------:R-:W-:Y:S01]  /*0360*/  IMAD.IADD R8, R2, 0x1, -R3 ;  /* 0x0000000102087824 */ /* 0x000fe200078e0a03 */
[----:B------:R-:W-:Y:S02]  /*0370*/  ISETP.NE.AND.EX P0, PT, RZ, UR5, PT, P0 ;  /* 0x00000005ff007c0c */ /* 0x000fe4000bf05300 */
[C---:B------:R-:W-:Y:S02]  /*0380*/  ISETP.NE.AND P2, PT, R9.reuse, 0x1, PT ;  /* 0x000000010900780c */ /* 0x040fe40003f45270 */
[----:B------:R-:W-:Y:S01]  /*0390*/  LOP3.LUT P1, RZ, R9, R8, RZ, 0xfc, !PT ;  /* 0x0000000809ff7212 */ /* 0x000fe2000782fcff */
[----:B------:R-:W-:-:S03]  /*03a0*/  ULDC.64 UR14, c[0x0][0x208] ;  /* 0x00008200000e7ab9 */ /* 0x000fc60000000a00 */
[----:B------:R-:W-:-:S04]  /*03b0*/  SEL R4, RZ, 0x1, P1 ;  /* 0x00000001ff047807 */ /* 0x000fc80000800000 */
[----:B------:R-:W-:Y:S01]  /*03c0*/  SEL R4, R4, 0x2, P2 ;  /* 0x0000000204047807 */ /* 0x000fe20001000000 */
[----:B------:R-:W-:Y:S06]  /*03d0*/  @!P0 BRA `(.L_x_3) ;  /* 0x00000000001c8947 */ /* 0x000fec0003800000 */
[----:B------:R-:W0:Y:S02]  /*03e0*/  LDC.64 R2, c[0x0][0x618] ;  /* 0x00018600ff027b82 */ /* 0x000e240000000a00 */
[----:B0-----:R-:W2:Y:S02]  /*03f0*/  LDG.E.64 R2, desc[UR14][R2.64] ;  /* 0x0000000e02027981 */ /* 0x001ea4000c1e1b00 */
[----:B--2---:R-:W-:-:S04]  /*0400*/  ISETP.NE.U32.AND P0, PT, R2, RZ, PT ;  /* 0x000000ff0200720c */ /* 0x004fc80003f05070 */
[----:B------:R-:W-:-:S13]  /*0410*/  ISETP.NE.AND.EX P0, PT, R3, RZ, PT, P0 ;  /* 0x000000ff0300720c */ /* 0x000fda0003f05300 */
[----:B------:R-:W-:Y:S05]  /*0420*/  @!P0 BRA `(.L_x_3) ;  /* 0x0000000000088947 */ /* 0x000fea0003800000 */
[----:B------:R2:W5:Y:S01]  /*0430*/  LD.E R0, desc[UR14][R2.64] ;  /* 0x0000000e02007980 */ /* 0x000562000c101900 */
[----:B------:R-:W-:Y:S05]  /*0440*/  BRA `(.L_x_4) ;  /* 0x0000000000207947 */ /* 0x000fea0003800000 */
.L_x_3:
[----:B------:R-:W-:Y:S02]  /*0450*/  ULDC.64 UR4, c[0x0][0x608] ;  /* 0x0001820000047ab9 */ /* 0x000fe40000000a00 */
[----:B------:R-:W-:-:S04]  /*0460*/  ISETP.NE.U32.AND P0, PT, RZ, UR4, PT ;  /* 0x00000004ff007c0c */ /* 0x000fc8000bf05070 */
[----:B------:R-:W-:-:S13]  /*0470*/  ISETP.NE.AND.EX P0, PT, RZ, UR5, PT, P0 ;  /* 0x00000005ff007c0c */ /* 0x000fda000bf05300 */
[----:B------:R-:W-:Y:S05]  /*0480*/  @!P0 BRA `(.L_x_5) ;  /* 0x00000000000c8947 */ /* 0x000fea0003800000 */
[----:B------:R-:W0:Y:S02]  /*0490*/  LDC.64 R2, c[0x0][0x608] ;  /* 0x00018200ff027b82 */ /* 0x000e240000000a00 */
[----:B0-----:R1:W5:Y:S01]  /*04a0*/  LDG.E R0, desc[UR14][R2.64] ;  /* 0x0000000e02007981 */ /* 0x001362000c1e1900 */
[----:B------:R-:W-:Y:S05]  /*04b0*/  BRA `(.L_x_4) ;  /* 0x0000000000047947 */ /* 0x000fea0003800000 */
.L_x_5:
[----:B------:R-:W0:Y:S02]  /*04c0*/  LDC R0, c[0x0][0x600] ;  /* 0x00018000ff007b82 */ /* 0x000e240000000800 */
.L_x_4:
[----:B------:R-:W-:Y:S02]  /*04d0*/  ULDC.64 UR4, c[0x0][0x620] ;  /* 0x0001880000047ab9 */ /* 0x000fe40000000a00 */
[----:B------:R-:W-:-:S04]  /*04e0*/  ISETP.NE.U32.AND P0, PT, RZ, UR4, PT ;  /* 0x00000004ff007c0c */ /* 0x000fc8000bf05070 */
[----:B------:R-:W-:-:S13]  /*04f0*/  ISETP.NE.AND.EX P0, PT, RZ, UR5, PT, P0 ;  /* 0x00000005ff007c0c */ /* 0x000fda000bf05300 */
[----:B------:R-:W-:Y:S05]  /*0500*/  @!P0 BRA `(.L_x_6) ;  /* 0x00000000001c8947 */ /* 0x000fea0003800000 */
[----:B-12---:R-:W1:Y:S02]  /*0510*/  LDC.64 R2, c[0x0][0x620] ;  /* 0x00018800ff027b82 */ /* 0x006e640000000a00 */
[----:B-1----:R-:W2:Y:S02]  /*0520*/  LDG.E.64 R2, desc[UR14][R2.64] ;  /* 0x0000000e02027981 */ /* 0x002ea4000c1e1b00 */
[----:B--2---:R-:W-:-:S04]  /*0530*/  ISETP.NE.U32.AND P0, PT, R2, RZ, PT ;  /* 0x000000ff0200720c */ /* 0x004fc80003f05070 */
[----:B------:R-:W-:-:S13]  /*0540*/  ISETP.NE.AND.EX P0, PT, R3, RZ, PT, P0 ;  /* 0x000000ff0300720c */ /* 0x000fda0003f05300 */
[----:B------:R-:W-:Y:S05]  /*0550*/  @!P0 BRA `(.L_x_6) ;  /* 0x0000000000088947 */ /* 0x000fea0003800000 */
[----:B------:R3:W5:Y:S01]  /*0560*/  LD.E R2, desc[UR14][R2.64] ;  /* 0x0000000e02027980 */ /* 0x000762000c101900 */
[----:B------:R-:W-:Y:S05]  /*0570*/  BRA `(.L_x_7) ;  /* 0x0000000000207947 */ /* 0x000fea0003800000 */
.L_x_6:
[----:B------:R-:W-:Y:S02]  /*0580*/  ULDC.64 UR4, c[0x0][0x610] ;  /* 0x0001840000047ab9 */ /* 0x000fe40000000a00 */
[----:B------:R-:W-:-:S04]  /*0590*/  ISETP.NE.U32.AND P0, PT, RZ, UR4, PT ;  /* 0x00000004ff007c0c */ /* 0x000fc8000bf05070 */
[----:B------:R-:W-:-:S13]  /*05a0*/  ISETP.NE.AND.EX P0, PT, RZ, UR5, PT, P0 ;  /* 0x00000005ff007c0c */ /* 0x000fda000bf05300 */
[----:B------:R-:W-:Y:S05]  /*05b0*/  @!P0 BRA `(.L_x_8) ;  /* 0x00000000000c8947 */ /* 0x000fea0003800000 */
[----:B-12---:R-:W1:Y:S02]  /*05c0*/  LDC.64 R2, c[0x0][0x610] ;  /* 0x00018400ff027b82 */ /* 0x006e640000000a00 */
[----:B-1----:R2:W5:Y:S01]  /*05d0*/  LDG.E R2, desc[UR14][R2.64] ;  /* 0x0000000e02027981 */ /* 0x002562000c1e1900 */
[----:B------:R-:W-:Y:S05]  /*05e0*/  BRA `(.L_x_7) ;  /* 0x0000000000047947 */ /* 0x000fea0003800000 */
.L_x_8:
[----:B-12---:R-:W1:Y:S02]  /*05f0*/  LDC R2, c[0x0][0x604] ;  /* 0x00018100ff027b82 */ /* 0x006e640000000800 */
.L_x_7:
[----:B--23--:R-:W2:Y:S01]  /*0600*/  LDC R3, c[0x0][0x4d8] ;  /* 0x00013600ff037b82 */ /* 0x00cea20000000800 */
[----:B------:R-:W3:Y:S07]  /*0610*/  S2R R12, SR_CTAID.Y ;  /* 0x00000000000c7919 */ /* 0x000eee0000002600 */
[----:B------:R-:W4:Y:S08]  /*0620*/  LDC R17, c[0x0][0x4dc] ;  /* 0x00013700ff117b82 */ /* 0x000f300000000800 */
[----:B------:R-:W0:Y:S01]  /*0630*/  LDC R152, c[0x0][0x4e0] ;  /* 0x00013800ff987b82 */ /* 0x000e220000000800 */
[----:B--2---:R-:W-:-:S05]  /*0640*/  VIADD R3, R3, 0x3f ;  /* 0x0000003f03037836 */ /* 0x004fca0000000000 */
[----:B------:R-:W-:Y:S02]  /*0650*/  SHF.R.S32.HI R6, RZ, 0x1f, R3 ;  /* 0x0000001fff067819 */ /* 0x000fe40000011403 */
[----:B----4-:R-:W-:Y:S02]  /*0660*/  IABS R16, R17 ;  /* 0x0000001100107213 */ /* 0x010fe40000000000 */
[----:B------:R-:W-:Y:S02]  /*0670*/  LEA.HI R6, R6, R3, RZ, 0x6 ;  /* 0x0000000306067211 */ /* 0x000fe400078f30ff */
[----:B---3--:R-:W-:Y:S02]  /*0680*/  IABS R14, R12 ;  /* 0x0000000c000e7213 */ /* 0x008fe40000000000 */
[----:B------:R-:W-:-:S04]  /*0690*/  SHF.R.S32.HI R5, RZ, 0x6, R6 ;  /* 0x00000006ff057819 */ /* 0x000fc80000011406 */
[----:B------:R-:W-:-:S04]  /*06a0*/  IABS R13, R5 ;  /* 0x00000005000d7213 */ /* 0x000fc80000000000 */
[----:B------:R-:W2:Y:S08]  /*06b0*/  I2F.RP R3, R13 ;  /* 0x0000000d00037306 */ /* 0x000eb00000209400 */
[----:B--2---:R-:W2:Y:S02]  /*06c0*/  MUFU.RCP R3, R3 ;  /* 0x0000000300037308 */ /* 0x004ea40000001000 */
[----:B--2---:R-:W-:Y:S01]  /*06d0*/  VIADD R6, R3, 0xffffffe ;  /* 0x0ffffffe03067836 */ /* 0x004fe20000000000 */
[----:B------:R-:W-:-:S05]  /*06e0*/  IABS R3, R5 ;  /* 0x0000000500037213 */ /* 0x000fca0000000000 */
[----:B------:R2:W3:Y:S02]  /*06f0*/  F2I.FTZ.U32.TRUNC.NTZ R7, R6 ;  /* 0x0000000600077305 */ /* 0x0004e4000021f000 */
[----:B--2---:R-:W-:Y:S02]  /*0700*/  IMAD.MOV.U32 R6, RZ, RZ, RZ ;  /* 0x000000ffff067224 */ /* 0x004fe400078e00ff */
[----:B---3--:R-:W-:-:S04]  /*0710*/  IMAD.MOV R10, RZ, RZ, -R7 ;  /* 0x000000ffff0a7224 */ /* 0x008fc800078e0a07 */
[----:B------:R-:W-:Y:S02]  /*0720*/  IMAD R15, R10, R13, RZ ;  /* 0x0000000d0a0f7224 */ /* 0x000fe400078e02ff */
[----:B------:R-:W2:Y:S02]  /*0730*/  I2F.RP R10, R16 ;  /* 0x00000010000a7306 */ /* 0x000ea40000209400 */
[----:B------:R-:W-:-:S04]  /*0740*/  IMAD.HI.U32 R7, R7, R15, R6 ;  /* 0x0000000f07077227 */ /* 0x000fc800078e0006 */
[----:B------:R-:W-:Y:S02]  /*0750*/  IMAD.MOV.U32 R6, RZ, RZ, R14 ;  /* 0x000000ffff067224 */ /* 0x000fe400078e000e */
[----:B------:R-:W-:Y:S02]  /*0760*/  IMAD.MOV R14, RZ, RZ, -R3 ;  /* 0x000000ffff0e7224 */ /* 0x000fe400078e0a03 */
[----:B------:R-:W-:-:S04]  /*0770*/  IMAD.HI.U32 R3, R7, R6, RZ ;  /* 0x0000000607037227 */ /* 0x000fc800078e00ff */
[----:B------:R-:W-:Y:S01]  /*0780*/  IMAD R6, R3, R14, R6 ;  /* 0x0000000e03067224 */ /* 0x000fe200078e0206 */
[----:B--2---:R-:W2:Y:S04]  /*0790*/  MUFU.RCP R10, R10 ;  /* 0x0000000a000a7308 */ /* 0x004ea80000001000 */
[----:B------:R-:W-:-:S13]  /*07a0*/  ISETP.GT.U32.AND P1, PT, R13, R6, PT ;  /* 0x000000060d00720c */ /* 0x000fda0003f24070 */
[----:B------:R-:W-:Y:S02]  /*07b0*/  @!P1 IMAD.IADD R6, R6, 0x1, -R13 ;  /* 0x0000000106069824 */ /* 0x000fe400078e0a0d */
[----:B--2---:R-:W-:Y:S02]  /*07c0*/  VIADD R7, R10, 0xffffffe ;  /* 0x0ffffffe0a077836 */ /* 0x004fe40000000000 */
[----:B------:R-:W-:Y:S01]  /*07d0*/  @!P1 VIADD R3, R3, 0x1 ;  /* 0x0000000103039836 */ /* 0x000fe20000000000 */
[----:B------:R-:W-:Y:S02]  /*07e0*/  ISETP.GE.U32.AND P0, PT, R6, R13, PT ;  /* 0x0000000d0600720c */ /* 0x000fe40003f06070 */
[----:B------:R-:W-:Y:S01]  /*07f0*/  LOP3.LUT R6, R12, R5, RZ, 0x3c, !PT ;  /* 0x000000050c067212 */ /* 0x000fe200078e3cff */
[----:B------:R-:W2:Y:S01]  /*0800*/  F2I.FTZ.U32.TRUNC.NTZ R7, R7 ;  /* 0x0000000700077305 */ /* 0x000ea2000021f000 */
[----:B------:R-:W-:Y:S02]  /*0810*/  ISETP.NE.AND P1, PT, R5, RZ, PT ;  /* 0x000000ff0500720c */ /* 0x000fe40003f25270 */
[----:B------:R-:W-:Y:S01]  /*0820*/  ISETP.GE.AND P2, PT, R6, RZ, PT ;  /* 0x000000ff0600720c */ /* 0x000fe20003f46270 */
[----:B------:R-:W-:Y:S01]  /*0830*/  IMAD.MOV.U32 R6, RZ, RZ, RZ ;  /* 0x000000ffff067224 */ /* 0x000fe200078e00ff */
[----:B0-----:R-:W-:-:S05]  /*0840*/  IABS R13, R152 ;  /* 0x00000098000d7213 */ /* 0x001fca0000000000 */
[----:B------:R-:W-:-:S04]  /*0850*/  @P0 VIADD R3, R3, 0x1 ;  /* 0x0000000103030836 */ /* 0x000fc80000000000 */
[----:B------:R-:W-:Y:S02]  /*0860*/  IMAD.MOV.U32 R18, RZ, RZ, R3 ;  /* 0x000000ffff127224 */ /* 0x000fe400078e0003 */
[----:B--2---:R-:W-:Y:S02]  /*0870*/  IMAD.MOV R3, RZ, RZ, -R7 ;  /* 0x000000ffff037224 */ /* 0x004fe400078e0a07 */
[----:B------:R-:W-:Y:S01]  /*0880*/  @!P2 IMAD.MOV R18, RZ, RZ, -R18 ;  /* 0x000000ffff12a224 */ /* 0x000fe200078e0a12 */
[----:B------:R-:W-:Y:S01]  /*0890*/  @!P1 LOP3.LUT R18, RZ, R5, RZ, 0x33, !PT ;  /* 0x00000005ff129212 */ /* 0x000fe200078e33ff */
[----:B------:R-:W-:-:S03]  /*08a0*/  IMAD R3, R3, R16, RZ ;  /* 0x0000001003037224 */ /* 0x000fc600078e02ff */
[----:B------:R-:W-:Y:S01]  /*08b0*/  IABS R10, R18 ;  /* 0x00000012000a7213 */ /* 0x000fe20000000000 */
[----:B------:R-:W-:-:S04]  /*08c0*/  IMAD.HI.U32 R6, R7, R3, R6 ;  /* 0x0000000307067227 */ /* 0x000fc800078e0006 */
[----:B------:R-:W-:Y:S02]  /*08d0*/  IMAD.MOV.U32 R3, RZ, RZ, R10 ;  /* 0x000000ffff037224 */ /* 0x000fe400078e000a */
[----:B------:R-:W0:Y:S02]  /*08e0*/  I2F.RP R10, R13 ;  /* 0x0000000d000a7306 */ /* 0x000e240000209400 */
[----:B------:R-:W-:-:S04]  /*08f0*/  IMAD.HI.U32 R6, R6, R3, RZ ;  /* 0x0000000306067227 */ /* 0x000fc800078e00ff */
[----:B------:R-:W-:-:S04]  /*0900*/  IMAD.MOV R7, RZ, RZ, -R6 ;  /* 0x000000ffff077224 */ /* 0x000fc800078e0a06 */
[C---:B------:R-:W-:Y:S01]  /*0910*/  IMAD R3, R16.reuse, R7, R3 ;  /* 0x0000000710037224 */ /* 0x040fe200078e0203 */
[----:B0-----:R-:W0:Y:S04]  /*0920*/  MUFU.RCP R10, R10 ;  /* 0x0000000a000a7308 */ /* 0x001e280000001000 */
[----:B------:R-:W-:-:S13]  /*0930*/  ISETP.GT.U32.AND P1, PT, R16, R3, PT ;  /* 0x000000031000720c */ /* 0x000fda0003f24070 */
[----:B------:R-:W-:Y:S02]  /*0940*/  @!P1 IMAD.IADD R3, R3, 0x1, -R16 ;  /* 0x0000000103039824 */ /* 0x000fe400078e0a10 */
[----:B------:R-:W-:Y:S01]  /*0950*/  @!P1 VIADD R6, R6, 0x1 ;  /* 0x0000000106069836 */ /* 0x000fe20000000000 */
[----:B------:R-:W-:Y:S01]  /*0960*/  ISETP.NE.AND P1, PT, R17, RZ, PT ;  /* 0x000000ff1100720c */ /* 0x000fe20003f25270 */
[----:B0-----:R-:W-:Y:S01]  /*0970*/  VIADD R7, R10, 0xffffffe ;  /* 0x0ffffffe0a077836 */ /* 0x001fe20000000000 */
[----:B------:R-:W-:Y:S02]  /*0980*/  ISETP.GE.U32.AND P0, PT, R3, R16, PT ;  /* 0x000000100300720c */ /* 0x000fe40003f06070 */
[----:B------:R-:W-:Y:S01]  /*0990*/  LOP3.LUT R3, R18, R17, RZ, 0x3c, !PT ;  /* 0x0000001112037212 */ /* 0x000fe200078e3cff */
[----:B------:R-:W0:Y:S02]  /*09a0*/  LDC R16, c[0x0][0x294] ;  /* 0x0000a500ff107b82 */ /* 0x000e240000000800 */
[----:B------:R-:W2:Y:S01]  /*09b0*/  F2I.FTZ.U32.TRUNC.NTZ R7, R7 ;  /* 0x0000000700077305 */ /* 0x000ea2000021f000 */
[----:B------:R-:W-:-:S07]  /*09c0*/  ISETP.GE.AND P2, PT, R3, RZ, PT ;  /* 0x000000ff0300720c */ /* 0x000fce0003f46270 */
[----:B------:R-:W-:-:S04]  /*09d0*/  @P0 VIADD R6, R6, 0x1 ;  /* 0x0000000106060836 */ /* 0x000fc80000000000 */
[----:B------:R-:W-:Y:S02]  /*09e0*/  IMAD.MOV.U32 R15, RZ, RZ, R6 ;  /* 0x000000ffff0f7224 */ /* 0x000fe400078e0006 */
[----:B--2---:R-:W-:Y:S02]  /*09f0*/  IMAD.MOV R6, RZ, RZ, -R7 ;  /* 0x000000ffff067224 */ /* 0x004fe400078e0a07 */
[----:B------:R-:W-:Y:S01]  /*0a00*/  @!P2 IMAD.MOV R15, RZ, RZ, -R15 ;  /* 0x000000ffff0fa224 */ /* 0x000fe200078e0a0f */
[----:B------:R-:W-:Y:S01]  /*0a10*/  @!P1 LOP3.LUT R15, RZ, R17, RZ, 0x33, !PT ;  /* 0x00000011ff0f9212 */ /* 0x000fe200078e33ff */
[----:B------:R-:W-:Y:S02]  /*0a20*/  IMAD R3, R6, R13, RZ ;  /* 0x0000000d06037224 */ /* 0x000fe400078e02ff */
[----:B------:R-:W-:Y:S01]  /*0a30*/  IMAD.MOV.U32 R6, RZ, RZ, RZ ;  /* 0x000000ffff067224 */ /* 0x000fe200078e00ff */
[----:B------:R-:W-:Y:S01]  /*0a40*/  IABS R10, R15 ;  /* 0x0000000f000a7213 */ /* 0x000fe20000000000 */
[----:B------:R-:W-:-:S02]  /*0a50*/  IMAD.MOV R14, RZ, RZ, -R15 ;  /* 0x000000ffff0e7224 */ /* 0x000fc400078e0a0f */
[----:B------:R-:W-:-:S04]  /*0a60*/  IMAD.HI.U32 R6, R7, R3, R6 ;  /* 0x0000000307067227 */ /* 0x000fc800078e0006 */
[----:B------:R-:W-:Y:S02]  /*0a70*/  IMAD.MOV.U32 R7, RZ, RZ, R10 ;  /* 0x000000ffff077224 */ /* 0x000fe400078e000a */
[----:B------:R-:W-:Y:S02]  /*0a80*/  IMAD.MOV R10, RZ, RZ, -R18 ;  /* 0x000000ffff0a7224 */ /* 0x000fe400078e0a12 */
[----:B------:R-:W-:-:S04]  /*0a90*/  IMAD.HI.U32 R3, R6, R7, RZ ;  /* 0x0000000706037227 */ /* 0x000fc800078e00ff */
[----:B------:R-:W-:-:S04]  /*0aa0*/  IMAD.MOV R6, RZ, RZ, -R3 ;  /* 0x000000ffff067224 */ /* 0x000fc800078e0a03 */
[----:B------:R-:W-:-:S05]  /*0ab0*/  IMAD R6, R13, R6, R7 ;  /* 0x000000060d067224 */ /* 0x000fca00078e0207 */
[----:B------:R-:W-:-:S13]  /*0ac0*/  ISETP.GT.U32.AND P1, PT, R13, R6, PT ;  /* 0x000000060d00720c */ /* 0x000fda0003f24070 */
[----:B------:R-:W-:Y:S02]  /*0ad0*/  @!P1 IMAD.IADD R6, R6, 0x1, -R13 ;  /* 0x0000000106069824 */ /* 0x000fe400078e0a0d */
[----:B------:R-:W-:Y:S01]  /*0ae0*/  @!P1 VIADD R3, R3, 0x1 ;  /* 0x0000000103039836 */ /* 0x000fe20000000000 */
[----:B------:R-:W-:Y:S02]  /*0af0*/  ISETP.NE.AND P1, PT, R152, RZ, PT ;  /* 0x000000ff9800720c */ /* 0x000fe40003f25270 */
[----:B------:R-:W-:Y:S02]  /*0b00*/  ISETP.GE.U32.AND P0, PT, R6, R13, PT ;  /* 0x0000000d0600720c */ /* 0x000fe40003f06070 */
[----:B------:R-:W-:-:S04]  /*0b10*/  LOP3.LUT R6, R15, R152, RZ, 0x3c, !PT ;  /* 0x000000980f067212 */ /* 0x000fc800078e3cff */
[----:B------:R-:W-:Y:S01]  /*0b20*/  ISETP.GE.AND P2, PT, R6, RZ, PT ;  /* 0x000000ff0600720c */ /* 0x000fe20003f46270 */
[----:B0-----:R-:W-:-:S05]  /*0b30*/  VIADD R6, R16, 0x3f ;  /* 0x0000003f10067836 */ /* 0x001fca0000000000 */
[----:B------:R-:W-:Y:S01]  /*0b40*/  SHF.R.S32.HI R7, RZ, 0x1f, R6 ;  /* 0x0000001fff077819 */ /* 0x000fe20000011406 */
[----:B------:R-:W-:Y:S01]  /*0b50*/  @P0 VIADD R3, R3, 0x1 ;  /* 0x0000000103030836 */ /* 0x000fe20000000000 */
[----:B------:R-:W-:Y:S02]  /*0b60*/  ISETP.NE.AND P0, PT, R9, RZ, PT ;  /* 0x000000ff0900720c */ /* 0x000fe40003f05270 */
[----:B------:R-:W-:Y:S01]  /*0b70*/  LEA.HI R7, R7, R6, RZ, 0x6 ;  /* 0x0000000607077211 */ /* 0x000fe200078f30ff */
[----:B------:R-:W-:Y:S02]  /*0b80*/  IMAD R6, R5, R10, R12 ;  /* 0x0000000a05067224 */ /* 0x000fe400078e020c */
[----:B------:R-:W-:Y:S01]  /*0b90*/  @!P2 IMAD.MOV R3, RZ, RZ, -R3 ;  /* 0x000000ffff03a224 */ /* 0x000fe200078e0a03 */
[----:B------:R-:W-:Y:S01]  /*0ba0*/  @!P1 LOP3.LUT R3, RZ, R152, RZ, 0x33, !PT ;  /* 0x00000098ff039212 */ /* 0x000fe200078e33ff */
[----:B------:R-:W-:Y:S01]  /*0bb0*/  IMAD R5, R17, R14, R18 ;  /* 0x0000000e11057224 */ /* 0x000fe200078e0212 */
[----:B------:R-:W-:-:S03]  /*0bc0*/  SHF.R.S32.HI R7, RZ, 0x6, R7 ;  /* 0x00000006ff077819 */ /* 0x000fc60000011407 */
[----:B------:R-:W-:-:S04]  /*0bd0*/  IMAD.MOV R13, RZ, RZ, -R3 ;  /* 0x000000ffff0d7224 */ /* 0x000fc800078e0a03 */
[----:B------:R-:W-:Y:S01]  /*0be0*/  IMAD R152, R152, R13, R15 ;  /* 0x0000000d98987224 */ /* 0x000fe200078e020f */
[----:B------:R-:W-:Y:S06]  /*0bf0*/  @!P0 BRA `(.L_x_9) ;  /* 0x000000c000488947 */ /* 0x000fec0003800000 */
[----:B------:R-:W-:-:S13]  /*0c00*/  ISETP.NE.AND P0, PT, R9, 0x1, PT ;  /* 0x000000010900780c */ /* 0x000fda0003f05270 */
[----:B------:R-:W-:Y:S05]  /*0c10*/  @P0 EXIT ;  /* 0x000000000000094d */ /* 0x000fea0003800000 */
[----:B------:R-:W-:Y:S01]  /*0c20*/  ISETP.GE.AND P0, PT, R16, 0x1, PT ;  /* 0x000000011000780c */ /* 0x000fe20003f06270 */
[----:B------:R-:W-:Y:S01]  /*0c30*/  UMOV UR4, URZ ;  /* 0x0000003f00047c82 */ /* 0x000fe20008000000 */
[----:B------:R-:W-:Y:S02]  /*0c40*/  CS2R R54, SRZ ;  /* 0x0000000000367805 */ /* 0x000fe4000001ff00 */
[----:B------:R-:W-:Y:S02]  /*0c50*/  CS2R R120, SRZ ;  /* 0x0000000000787805 */ /* 0x000fe4000001ff00 */
[----:B------:R-:W-:Y:S02]  /*0c60*/  CS2R R122, SRZ ;  /* 0x00000000007a7805 */ /* 0x000fe4000001ff00 */
[----:B------:R-:W-:Y:S02]  /*0c70*/  CS2R R124, SRZ ;  /* 0x00000000007c7805 */ /* 0x000fe4000001ff00 */
[----:B------:R-:W-:-:S02]  /*0c80*/  CS2R R126, SRZ ;  /* 0x00000000007e7805 */ /* 0x000fc4000001ff00 */
[----:B------:R-:W-:Y:S02]  /*0c90*/  CS2R R128, SRZ ;  /* 0x0000000000807805 */ /* 0x000fe4000001ff00 */
        /* <DEDUP_REMOVED lines=57> */
[----:B------:R-:W-:Y:S01]  /*1030*/  CS2R R52, SRZ ;  /* 0x0000000000347805 */ /* 0x000fe2000001ff00 */
[----:B------:R-:W-:Y:S06]  /*1040*/  @!P0 BRA `(.L_x_10) ;  /* 0x0000000400608947 */ /* 0x000fec0003800000 */
[----:B------:R-:W-:-:S04]  /*1050*/  LOP3.LUT R8, R4, 0x1, RZ, 0xfc, !PT ;  /* 0x0000000104087812 */ /* 0x000fc800078efcff */
[----:B------:R-:W-:-:S13]  /*1060*/  ISETP.NE.AND P0, PT, R8, 0x3, PT ;  /* 0x000000030800780c */ /* 0x000fda0003f05270 */
[----:B------:R-:W-:Y:S05]  /*1070*/  @!P0 BRA `(.L_x_11) ;  /* 0x0000000000048947 */ /* 0x000fea0003800000 */
[----:B------:R-:W-:Y:S01]  /*1080*/  BPT.TRAP 0x1 ;  /* 0x000000040000795c */ /* 0x000fe20000300000 */
.L_x_11:
[----:B------:R-:W0:Y:S01]  /*1090*/  S2UR UR5, SR_CgaCtaId ;  /* 0x00000000000579c3 */ /* 0x000e220000008800 */
[----:B------:R-:W-:Y:S01]  /*10a0*/  SHF.L.U32 R8, RZ, 0x1f, RZ ;  /* 0x0000001fff087819 */ /* 0x000fe200000006ff */
[----:B------:R-:W-:Y:S02]  /*10b0*/  UMOV UR4, 0x400 ;  /* 0x0000040000047882 */ /* 0x000fe40000000000 */
[----:B0-----:R-:W-:-:S12]  /*10c0*/  ULEA UR4, UR5, UR4, 0x18 ;  /* 0x0000000405047291 */ /* 0x001fd8000f8ec03f */
.L_x_12:
[----:B0-----:R-:W-:-:S04]  /*10d0*/  IMAD.U32 R9, RZ, RZ, UR4 ;  /* 0x00000004ff097e24 */ /* 0x001fc8000f8e00ff */
[----:B------:R0:W2:Y:S03]  /*10e0*/  SYNCS.PHASECHK.TRANS64.TRYWAIT P0, [R9+URZ+0x32000], R8 ;  /* 0x03200008090075a7 */ /* 0x0000a6000800017f */
[----:B--2---:R-:W-:Y:S05]  /*10f0*/  @!P0 NANOSLEEP.SYNCS 0x989680 ;  /* 0x009896800000895d */ /* 0x004fea0003900000 */
[----:B------:R-:W2:Y:S02]  /*1100*/  @!P0 SYNCS.PHASECHK.TRANS64 P0, [R9+URZ+0x32000], R8 ;  /* 0x03200008090085a7 */ /* 0x000ea4000800007f */
[----:B--2---:R-:W-:Y:S05]  /*1110*/  @!P0 BRA `(.L_x_12) ;  /* 0xfffffffc00ec8947 */ /* 0x004fea000383ffff */
[----:B------:R-:W-:Y:S01]  /*1120*/  UIADD3 UR5, UR4, 0x28000, URZ ;  /* 0x0002800004057890 */ /* 0x000fe2000fffe03f */
[----:B------:R-:W-:Y:S01]  /*1130*/  WARPGROUP.ARRIVE ;  /* 0x00000000000079c5 */ /* 0x000fe20000000000 */
[----:B------:R-:W-:Y:S02]  /*1140*/  USHF.R.U32.HI UR4, URZ, 0x4, UR4 ;  /* 0x000000043f047899 */ /* 0x000fe40008011604 */
[----:B------:R-:W-:Y:S02]  /*1150*/  USHF.R.U32.HI UR5, URZ, 0x4, UR5 ;  /* 0x000000043f057899 */ /* 0x000fe40008011605 */
[----:B------:R-:W-:Y:S02]  /*1160*/  ULOP3.LUT UR4, UR4, 0x3fff, URZ, 0xc0, !UPT ;  /* 0x00003fff04047892 */ /* 0x000fe4000f8ec03f */
[----:B------:R-:W-:Y:S02]  /*1170*/  ULOP3.LUT UR6, UR5, 0x3fff, URZ, 0xc0, !UPT ;  /* 0x00003fff05067892 */ /* 0x000fe4000f8ec03f */
[----:B------:R-:W-:-:S02]  /*1180*/  UIADD3 UR5, UR4, 0x200, URZ ;  /* 0x0000020004057890 */ /* 0x000fc4000fffe03f */
[----:B------:R-:W-:Y:S02]  /*1190*/  UIADD3 UR7, UR4, 0x400, URZ ;  /* 0x0000040004077890 */ /* 0x000fe4000fffe03f */
[----:B------:R-:W-:Y:S01]  /*11a0*/  UMOV UR8, UR4 ;  /* 0x0000000400087c82 */ /* 0x000fe20008000000 */
[----:B------:R-:W-:Y:S01]  /*11b0*/  UMOV UR9, 0x40000040 ;  /* 0x4000004000097882 */ /* 0x000fe20000000000 */
[----:B------:R-:W-:Y:S01]  /*11c0*/  UMOV UR10, UR6 ;  /* 0x00000006000a7c82 */ /* 0x000fe20008000000 */
[----:B------:R-:W-:Y:S01]  /*11d0*/  UMOV UR11, 0x40000040 ;  /* 0x40000040000b7882 */ /* 0x000fe20000000000 */
[----:B------:R-:W-:Y:S01]  /*11e0*/  UIADD3 UR12, UR4, 0x600, URZ ;  /* 0x00000600040c7890 */ /* 0x000fe2000fffe03f */
[----:B------:R-:W-:Y:S01]  /*11f0*/  HGMMA.64x64x16.F32.BF16 R120, gdesc[UR8].tnspA.tnspB, RZ, !UPT ;  /* 0x60e00000087879f0 */ /* 0x000fe2000c7018ff */
        /* <DEDUP_REMOVED lines=12> */
[----:B------:R-:W-:-:S02]  /*12c0*/  UIADD3 UR8, UR4, 0x80, URZ ;  /* 0x0000008004087890 */ /* 0x000fc4000fffe03f */
[----:B------:R-:W-:Y:S01]  /*12d0*/  UIADD3 UR10, UR6, 0x80, URZ ;  /* 0x00000080060a7890 */ /* 0x000fe2000fffe03f */
[----:B------:R-:W-:Y:S01]  /*12e0*/  UMOV UR9, 0x40000040 ;  /* 0x4000004000097882 */ /* 0x000fe20000000000 */
[----:B------:R-:W-:-:S07]  /*12f0*/  UMOV UR11, 0x40000040 ;  /* 0x40000040000b7882 */ /* 0x000fce0000000000 */
[----:B------:R-:W-:Y:S01]  /*1300*/  HGMMA.64x64x16.F32.BF16 R120, gdesc[UR8].tnspA.tnspB, R120 ;  /* 0x60e00000087879f0 */ /* 0x000fe20008701878 */
[----:B------:R-:W-:Y:S01]  /*1310*/  UMOV UR8, UR5 ;  /* 0x0000000500087c82 */ /* 0x000fe20008000000 */
[----:B------:R-:W-:Y:S01]  /*1320*/  UMOV UR9, 0x40000040 ;  /* 0x4000004000097882 */ /* 0x000fe20000000000 */
[----:B------:R-:W-:Y:S01]  /*1330*/  UIADD3 UR5, UR4, 0x300, URZ ;  /* 0x0000030004057890 */ /* 0x000fe2000fffe03f */
        /* <DEDUP_REMOVED lines=19> */
[----:B------:R-:W-:Y:S02]  /*1470*/  UMOV UR9, 0x40000040 ;  /* 0x4000004000097882 */ /* 0x000fe40000000000 */
[----:B------:R-:W-:Y:S01]  /*1480*/  HGMMA.64x64x16.F32.BF16 R56, gdesc[UR8].tnspA.tnspB, R56 ;  /* 0x60e00000083879f0 */ /* 0x000fe20008701838 */
[----:B------:R-:W-:Y:S01]  /*1490*/  UMOV UR8, UR12 ;  /* 0x0000000c00087c82 */ /* 0x000fe20008000000 */
[----:B------:R-:W-:-:S02]  /*14a0*/  UMOV UR9, 0x40000040 ;  /* 0x4000004000097882 */ /* 0x000fc40000000000 */
[----:B------:R-:W-:Y:S01]  /*14b0*/  HGMMA.64x64x16.F32.BF16 R24, gdesc[UR8].tnspA.tnspB, R24 ;  /* 0x60e00000081879f0 */ /* 0x000fe20008701818 */
[----:B------:R-:W-:Y:S02]  /*14c0*/  UIADD3 UR8, UR4, 0x180, URZ ;  /* 0x0000018004087890 */ /* 0x000fe4000fffe03f */
[----:B------:R-:W-:Y:S02]  /*14d0*/  UIADD3 UR10, UR6, 0x180, URZ ;  /* 0x00000180060a7890 */ /* 0x000fe4000fffe03f */
[----:B------:R-:W-:Y:S01]  /*14e0*/  UIADD3 UR6, UR4, 0x580, URZ ;  /* 0x0000058004067890 */ /* 0x000fe2000fffe03f */
[----:B------:R-:W-:Y:S01]  /*14f0*/  UMOV UR9, 0x40000040 ;  /* 0x4000004000097882 */ /* 0x000fe20000000000 */
[----:B------:R-:W-:Y:S01]  /*1500*/  UMOV UR11, 0x40000040 ;  /* 0x40000040000b7882 */ /* 0x000fe20000000000 */
[----:B------:R-:W-:-:S04]  /*1510*/  UIADD3 UR4, UR4, 0x780, URZ ;  /* 0x0000078004047890 */ /* 0x000fc8000fffe03f */
[----:B------:R-:W-:Y:S01]  /*1520*/  HGMMA.64x64x16.F32.BF16 R120, gdesc[UR8].tnspA.tnspB, R120 ;  /* 0x60e00000087879f0 */ /* 0x000fe20008701878 */
[----:B------:R-:W-:Y:S01]  /*1530*/  UMOV UR8, UR5 ;  /* 0x0000000500087c82 */ /* 0x000fe20008000000 */
[----:B------:R-:W-:Y:S02]  /*1540*/  UMOV UR9, 0x40000040 ;  /* 0x4000004000097882 */ /* 0x000fe40000000000 */
[----:B------:R-:W-:Y:S01]  /*1550*/  HGMMA.64x64x16.F32.BF16 R88, gdesc[UR8].tnspA.tnspB, R88 ;  /* 0x60e00000085879f0 */ /* 0x000fe20008701858 */
[----:B------:R-:W-:Y:S01]  /*1560*/  UMOV UR8, UR6 ;  /* 0x0000000600087c82 */ /* 0x000fe20008000000 */
[----:B------:R-:W-:Y:S02]  /*1570*/  UMOV UR9, 0x40000040 ;  /* 0x4000004000097882 */ /* 0x000fe40000000000 */
[----:B------:R-:W-:Y:S01]  /*1580*/  HGMMA.64x64x16.F32.BF16 R56, gdesc[UR8].tnspA.tnspB, R56 ;  /* 0x60e00000083879f0 */ /* 0x000fe20008701838 */
[----:B------:R-:W-:Y:S01]  /*1590*/  UMOV UR8, UR4 ;  /* 0x0000000400087c82 */ /* 0x000fe20008000000 */
[----:B------:R-:W-:Y:S01]  /*15a0*/  UMOV UR9, 0x40000040 ;  /* 0x4000004000097882 */ /* 0x000fe20000000000 */
[----:B------:R-:W-:Y:S01]  /*15b0*/  UMOV UR4, 0x1 ;  /* 0x0000000100047882 */ /* 0x000fe20000000000 */
[----:B------:R-:W-:Y:S04]  /*15c0*/  HGMMA.64x64x16.F32.BF16 R24, gdesc[UR8].tnspA.tnspB, R24, gsb0 ;  /* 0x60e00000081879f0 */ /* 0x000fe80008001818 */
.L_x_10:
[----:B0-----:R-:W-:-:S05]  /*15d0*/  VIMNMX R8, R7, 0x1, PT ;  /* 0x0000000107087848 */ /* 0x001fca0003fe0100 */
[----:B------:R-:W-:-:S05]  /*15e0*/  IMAD.IADD R7, R7, 0x1, -R8 ;  /* 0x0000000107077824 */ /* 0x000fca00078e0a08 */
[----:B------:R-:W-:-:S13]  /*15f0*/  ISETP.GE.AND P0, PT, R7, 0x1, PT ;  /* 0x000000010700780c */ /* 0x000fda0003f06270 */
[----:B------:R-:W-:Y:S05]  /*1600*/  @!P0 BRA `(.L_x_13) ;  /* 0x0000000400d08947 */ /* 0x000fea0003800000 */
[----:B------:R-:W0:Y:S01]  /*1610*/  S2UR UR5, SR_CgaCtaId ;  /* 0x00000000000579c3 */ /* 0x000e220000008800 */
[----:B------:R-:W-:Y:S01]  /*1620*/  UMOV UR6, 0x400 ;  /* 0x0000040000067882 */ /* 0x000fe20000000000 */
[----:B------:R-:W-:Y:S01]  /*1630*/  LOP3.LUT R12, R4, 0x1, RZ, 0xfc, !PT ;  /* 0x00000001040c7812 */ /* 0x000fe200078efcff */
[----:B------:R-:W-:Y:S01]  /*1640*/  IMAD.MOV.U32 R11, RZ, RZ, RZ ;  /* 0x000000ffff0b7224 */ /* 0x000fe200078e00ff */
[----:B------:R-:W-:Y:S01]  /*1650*/  UISETP.NE.U32.AND UP0, UPT, UR4, URZ, UPT ;  /* 0x0000003f0400728c */ /* 0x000fe2000bf05070 */
[----:B------:R-:W-:Y:S01]  /*1660*/  IMAD.MOV.U32 R8, RZ, RZ, R7 ;  /* 0x000000ffff087224 */ /* 0x000fe200078e0007 */
[----:B0-----:R-:W-:-:S04]  /*1670*/  ULEA UR6, UR5, UR6, 0x18 ;  /* 0x0000000605067291 */ /* 0x001fc8000f8ec03f */
[----:B------:R-:W-:Y:S02]  /*1680*/  UIADD3 UR5, UR6, 0x28000, URZ ;  /* 0x0002800006057890 */ /* 0x000fe4000fffe03f */
[----:B------:R-:W-:Y:S02]  /*1690*/  USHF.R.U32.HI UR7, URZ, 0x4, UR6 ;  /* 0x000000043f077899 */ /* 0x000fe40008011606 */
[----:B------:R-:W-:Y:S02]  /*16a0*/  USHF.R.U32.HI UR5, URZ, 0x4, UR5 ;  /* 0x000000043f057899 */ /* 0x000fe40008011605 */
[----:B------:R-:W-:Y:S02]  /*16b0*/  ULOP3.LUT UR7, UR7, 0x3fff, URZ, 0xc0, !UPT ;  /* 0x00003fff07077892 */ /* 0x000fe4000f8ec03f */
[----:B------:R-:W-:-:S03]  /*16c0*/  ULOP3.LUT UR8, UR5, 0x3fff, URZ, 0xc0, !UPT ;  /* 0x00003fff05087892 */ /* 0x000fc6000f8ec03f */
[----:B------:R-:W-:-:S09]  /*16d0*/  UMOV UR5, URZ ;  /* 0x0000003f00057c82 */ /* 0x000fd20008000000 */
.L_x_18:
[----:B------:R-:W-:-:S13]  /*16e0*/  ISETP.NE.AND P1, PT, R12, 0x3, PT ;  /* 0x000000030c00780c */ /* 0x000fda0003f25270 */
[----:B0-----:R-:W-:Y:S05]  /*16f0*/  @!P1 BRA `(.L_x_14) ;  /* 0x0000000000049947 */ /* 0x001fea0003800000 */
[----:B------:R-:W-:Y:S01]  /*1700*/  BPT.TRAP 0x1 ;  /* 0x000000040000795c */ /* 0x000fe20000300000 */
.L_x_14:
[----:B------:R-:W-:Y:S01]  /*1710*/  SHF.L.U32 R9, R11, 0x1f, RZ ;  /* 0x0000001f0b097819 */ /* 0x000fe200000006ff */
[----:B------:R-:W-:-:S12]  /*1720*/  ULEA UR9, UR4, UR6, 0x3 ;  /* 0x0000000604097291 */ /* 0x000fd8000f8e183f */
.L_x_15:
[----:B0-----:R-:W-:-:S04]  /*1730*/  IMAD.U32 R10, RZ, RZ, UR9 ;  /* 0x00000009ff0a7e24 */ /* 0x001fc8000f8e00ff */
[----:B------:R0:W2:Y:S03]  /*1740*/  SYNCS.PHASECHK.TRANS64.TRYWAIT P0, [R10+URZ+0x32000], R9 ;  /* 0x032000090a0075a7 */ /* 0x0000a6000800017f */
[----:B--2---:R-:W-:Y:S05]  /*1750*/  @!P0 NANOSLEEP.SYNCS 0x989680 ;  /* 0x009896800000895d */ /* 0x004fea0003900000 */
[----:B------:R-:W2:Y:S02]  /*1760*/  @!P0 SYNCS.PHASECHK.TRANS64 P0, [R10+URZ+0x32000], R9 ;  /* 0x032000090a0085a7 */ /* 0x000ea4000800007f */
[----:B--2---:R-:W-:Y:S05]  /*1770*/  @!P0 BRA `(.L_x_15) ;  /* 0xfffffffc00ec8947 */ /* 0x004fea000383ffff */
[----:B------:R-:W-:Y:S01]  /*1780*/  ULEA UR10, UR4, UR7, 0xb ;  /* 0x00000007040a7291 */ /* 0x000fe2000f8e583f */
[----:B------:R-:W-:Y:S01]  /*1790*/  WARPGROUP.ARRIVE ;  /* 0x00000000000079c5 */ /* 0x000fe20000000000 */
[----:B------:R-:W-:Y:S02]  /*17a0*/  ULEA UR12, UR4, UR8, 0x9 ;  /* 0x00000008040c7291 */ /* 0x000fe4000f8e483f */
[----:B------:R-:W-:Y:S02]  /*17b0*/  UIADD3 UR9, UR10, 0x200, URZ ;  /* 0x000002000a097890 */ /* 0x000fe4000fffe03f */
[----:B------:R-:W-:Y:S02]  /*17c0*/  UIADD3 UR11, UR10, 0x400, URZ ;  /* 0x000004000a0b7890 */ /* 0x000fe4000fffe03f */
[----:B------:R-:W-:Y:S01]  /*17d0*/  UMOV UR16, UR10 ;  /* 0x0000000a00107c82 */ /* 0x000fe20008000000 */
[----:B------:R-:W-:Y:S01]  /*17e0*/  UMOV UR17, 0x40000040 ;  /* 0x4000004000117882 */ /* 0x000fe20000000000 */
[----:B------:R-:W-:Y:S01]  /*17f0*/  UMOV UR18, UR12 ;  /* 0x0000000c00127c82 */ /* 0x000fe20008000000 */
[----:B------:R-:W-:Y:S01]  /*1800*/  UMOV UR19, 0x40000040 ;  /* 0x4000004000137882 */ /* 0x000fe20000000000 */
[----:B------:R-:W-:Y:S01]  /*1810*/  UIADD3 UR13, UR10, 0x600, URZ ;  /* 0x000006000a0d7890 */ /* 0x000fe2000fffe03f */
[----:B------:R-:W-:Y:S01]  /*1820*/  HGMMA.64x64x16.F32.BF16 R120, gdesc[UR16].tnspA.tnspB, R120, UP0 ;  /* 0x60e00000107879f0 */ /* 0x000fe2000bf01878 */
        /* <DEDUP_REMOVED lines=43> */
[----:B------:R-:W-:-:S02]  /*1ae0*/  UMOV UR17, 0x40000040 ;  /* 0x4000004000117882 */ /* 0x000fc40000000000 */
[----:B------:R-:W-:Y:S01]  /*1af0*/  HGMMA.64x64x16.F32.BF16 R24, gdesc[UR16].tnspA.tnspB, R24 ;  /* 0x60e00000101879f0 */ /* 0x000fe20008701818 */
[----:B------:R-:W-:Y:S02]  /*1b00*/  UIADD3 UR16, UR10, 0x180, URZ ;  /* 0x000001800a107890 */ /* 0x000fe4000fffe03f */
[----:B------:R-:W-:Y:S01]  /*1b10*/  UIADD3 UR18, UR12, 0x180, URZ ;  /* 0x000001800c127890 */ /* 0x000fe2000fffe03f */
[----:B------:R-:W-:Y:S01]  /*1b20*/  UMOV UR17, 0x40000040 ;  /* 0x4000004000117882 */ /* 0x000fe20000000000 */
[----:B------:R-:W-:Y:S01]  /*1b30*/  UMOV UR19, 0x40000040 ;  /* 0x4000004000137882 */ /* 0x000fe20000000000 */
[----:B------:R-:W-:-:S06]  /*1b40*/  UIADD3 UR10, UR10, 0x780, URZ ;  /* 0x000007800a0a7890 */ /* 0x000fcc000fffe03f */
        /* <DEDUP_REMOVED lines=8> */
[----:B------:R-:W-:-:S02]  /*1bd0*/  UMOV UR17, 0x40000040 ;  /* 0x4000004000117882 */ /* 0x000fc40000000000 */
[----:B------:R-:W-:Y:S03]  /*1be0*/  HGMMA.64x64x16.F32.BF16 R24, gdesc[UR16].tnspA.tnspB, R24, gsb0 ;  /* 0x60e00000101879f0 */ /* 0x000fe60008001818 */
[----:B------:R-:W-:Y:S02]  /*1bf0*/  WARPGROUP.DEPBAR.LE gsb0, 0x1 ;  /* 0x00008000000079c5 */ /* 0x000fe40000010100 */
[----:B------:R-:W-:Y:S05]  /*1c00*/  @!P1 BRA `(.L_x_16) ;  /* 0x0000000000049947 */ /* 0x000fea0003800000 */
[----:B------:R-:W-:Y:S01]  /*1c10*/  BPT.TRAP 0x1 ;  /* 0x000000040000795c */ /* 0x000fe20000300000 */
.L_x_16:
[----:B------:R-:W-:Y:S01]  /*1c20*/  ULEA UR9, UR5, UR6, 0x3 ;  /* 0x0000000605097291 */ /* 0x000fe2000f8e183f */
[----:B------:R-:W-:-:S03]  /*1c30*/  ISETP.GT.U32.AND P0, PT, R4, 0x1, PT ;  /* 0x000000010400780c */ /* 0x000fc60003f04070 */
[----:B------:R-:W-:-:S04]  /*1c40*/  UIADD3 UR9, UR9, 0x32028, URZ ;  /* 0x0003202809097890 */ /* 0x000fc8000fffe03f */
[----:B------:R-:W-:-:S09]  /*1c50*/  UPRMT UR9, URZ, 0x654, UR9 ;  /* 0x000006543f097896 */ /* 0x000fd20008000009 */
[----:B------:R-:W-:Y:S01]  /*1c60*/  SYNCS.ARRIVE.TRANS64.RED.A1T0 RZ, [UR9], RZ ;  /* 0x000000ffffff79a7 */ /* 0x000fe20008100409 */
[----:B------:R-:W-:Y:S05]  /*1c70*/  @P0 BRA `(.L_x_17) ;  /* 0x0000000000040947 */ /* 0x000fea0003800000 */
[----:B------:R-:W-:Y:S01]  /*1c80*/  BPT.TRAP 0x1 ;  /* 0x000000040000795c */ /* 0x000fe20000300000 */
.L_x_17:
[----:B------:R-:W-:Y:S01]  /*1c90*/  UIADD3 UR4, UR4, 0x1, URZ ;  /* 0x0000000104047890 */ /* 0x000fe2000fffe03f */
[C---:B------:R-:W-:Y:S01]  /*1ca0*/  ISETP.GT.AND P0, PT, R8.reuse, 0x1, PT ;  /* 0x000000010800780c */ /* 0x040fe20003f04270 */
[----:B------:R-:W-:Y:S01]  /*1cb0*/  UIADD3 UR5, UR5, 0x1, URZ ;  /* 0x0000000105057890 */ /* 0x000fe2000fffe03f */
[----:B------:R-:W-:Y:S01]  /*1cc0*/  VIADD R8, R8, 0xffffffff ;  /* 0xffffffff08087836 */ /* 0x000fe20000000000 */
[----:B------:R-:W-:Y:S02]  /*1cd0*/  UISETP.NE.AND UP0, UPT, UR4, 0x5, UPT ;  /* 0x000000050400788c */ /* 0x000fe4000bf05270 */
[----:B------:R-:W-:Y:S02]  /*1ce0*/  UISETP.NE.AND UP1, UPT, UR5, 0x5, UPT ;  /* 0x000000050500788c */ /* 0x000fe4000bf25270 */
[----:B------:R-:W-:Y:S02]  /*1cf0*/  USEL UR9, URZ, 0x1, UP0 ;  /* 0x000000013f097887 */ /* 0x000fe40008000000 */
[----:B------:R-:W-:-:S02]  /*1d00*/  USEL UR4, UR4, URZ, UP0 ;  /* 0x0000003f04047287 */ /* 0x000fc40008000000 */
[----:B------:R-:W-:Y:S02]  /*1d10*/  USEL UR5, UR5, URZ, UP1 ;  /* 0x0000003f05057287 */ /* 0x000fe40008800000 */
[----:B------:R-:W-:Y:S01]  /*1d20*/  UPLOP3.LUT UP0, UPT, UPT, UPT, UPT, 0x80, 0x0 ;  /* 0x000000000000789c */ /* 0x000fe20003f0f070 */
[----:B------:R-:W-:Y:S01]  /*1d30*/  LOP3.LUT R11, R11, UR9, RZ, 0x3c, !PT ;  /* 0x000000090b0b7c12 */ /* 0x000fe2000f8e3cff */
[----:B------:R-:W-:Y:S09]  /*1d40*/  @P0 BRA `(.L_x_18) ;  /* 0xfffffff800640947 */ /* 0x000ff2000383ffff */
.L_x_13:
[----:B------:R-:W2:Y:S01]  /*1d50*/  LDC R8, c[0x0][0x294] ;  /* 0x0000a500ff087b82 */ /* 0x000ea20000000800 */
[----:B------:R-:W-:Y:S02]  /*1d60*/  WARPGROUP.DEPBAR.LE gsb0, 0x0 ;  /* 0x00008000000079c5 */ /* 0x000fe40000010000 */
[----:B--2---:R-:W-:-:S13]  /*1d70*/  ISETP.GE.AND P0, PT, R8, 0x1, PT ;  /* 0x000000010800780c */ /* 0x004fda0003f06270 */
[----:B------:R-:W-:Y:S05]  /*1d80*/  @!P0 BRA `(.L_x_19) ;  /* 0x0000000000448947 */ /* 0x000fea0003800000 */
[----:B------:R-:W-:-:S04]  /*1d90*/  LOP3.LUT R8, R4, 0x1, RZ, 0xfc, !PT ;  /* 0x0000000104087812 */ /* 0x000fc800078efcff */
[----:B------:R-:W-:-:S13]  /*1da0*/  ISETP.NE.AND P0, PT, R8, 0x3, PT ;  /* 0x000000030800780c */ /* 0x000fda0003f05270 */
[----:B------:R-:W-:Y:S05]  /*1db0*/  @!P0 BRA `(.L_x_20) ;  /* 0x0000000000048947 */ /* 0x000fea0003800000 */
[----:B------:R-:W-:Y:S01]  /*1dc0*/  BPT.TRAP 0x1 ;  /* 0x000000040000795c */ /* 0x000fe20000300000 */
.L_x_20:
[----:B0-----:R-:W0:Y:S01]  /*1dd0*/  S2R R10, SR_CgaCtaId ;  /* 0x00000000000a7919 */ /* 0x001e220000008800 */
[----:B------:R-:W-:Y:S01]  /*1de0*/  IMAD.WIDE.U32 R8, R7, -0x33333333, RZ ;  /* 0xcccccccd07087825 */ /* 0x000fe200078e00ff */
[----:B------:R-:W-:-:S04]  /*1df0*/  ISETP.GT.U32.AND P0, PT, R4, 0x1, PT ;  /* 0x000000010400780c */ /* 0x000fc80003f04070 */
[----:B------:R-:W-:Y:S02]  /*1e00*/  SHF.R.U32.HI R8, RZ, 0x2, R9 ;  /* 0x00000002ff087819 */ /* 0x000fe40000011609 */
[----:B------:R-:W-:-:S03]  /*1e10*/  MOV R9, 0x400 ;  /* 0x0000040000097802 */ /* 0x000fc60000000f00 */
[----:B------:R-:W-:Y:S01]  /*1e20*/  IMAD R7, R8, -0x5, R7 ;  /* 0xfffffffb08077824 */ /* 0x000fe200078e0207 */
[----:B0-----:R-:W-:-:S05]  /*1e30*/  LEA R10, R10, R9, 0x18 ;  /* 0x000000090a0a7211 */ /* 0x001fca00078ec0ff */
[----:B------:R-:W-:-:S04]  /*1e40*/  IMAD R7, R7, 0x8, R10 ;  /* 0x0000000807077824 */ /* 0x000fc800078e020a */
[----:B------:R-:W-:-:S05]  /*1e50*/  VIADD R7, R7, 0x32028 ;  /* 0x0003202807077836 */ /* 0x000fca0000000000 */
[----:B------:R-:W-:-:S04]  /*1e60*/  PRMT R7, RZ, 0x654, R7 ;  /* 0x00000654ff077816 */ /* 0x000fc80000000007 */
[----:B------:R2:W-:Y:S01]  /*1e70*/  SYNCS.ARRIVE.TRANS64.RED.A1T0 RZ, [R7+URZ], RZ ;  /* 0x000000ff07ff79a7 */ /* 0x0005e2000810043f */
[----:B------:R-:W-:Y:S05]  /*1e80*/  @P0 BRA `(.L_x_19) ;  /* 0x0000000000040947 */ /* 0x000fea0003800000 */
[----:B------:R-:W-:Y:S01]  /*1e90*/  BPT.TRAP 0x1 ;  /* 0x000000040000795c */ /* 0x000fe20000300000 */
.L_x_19:
[----:B--2---:R-:W2:Y:S01]  /*1ea0*/  S2R R7, SR_TID.X ;  /* 0x0000000000077919 */ /* 0x004ea20000002100 */
[----:B0-----:R-:W0:Y:S01]  /*1eb0*/  LDC.64 R10, c[0x0][0x280] ;  /* 0x0000a000ff0a7b82 */ /* 0x001e220000000a00 */
[----:B------:R-:W3:Y:S07]  /*1ec0*/  S2R R17, SR_CTAID.X ;  /* 0x0000000000117919 */ /* 0x000eee0000002500 */
[----:B------:R-:W4:Y:S01]  /*1ed0*/  LDC.64 R14, c[0x0][0x658] ;  /* 0x00019600ff0e7b82 */ /* 0x000f220000000a00 */
[----:B--2---:R-:W-:-:S04]  /*1ee0*/  SHF.R.S32.HI R4, RZ, 0x1f, R7 ;  /* 0x0000001fff047819 */ /* 0x004fc80000011407 */
[----:B------:R-:W-:-:S04]  /*1ef0*/  LEA.HI R4, R4, R7, RZ, 0x7 ;  /* 0x0000000704047211 */ /* 0x000fc800078f38ff */
[----:B------:R-:W-:-:S05]  /*1f00*/  LOP3.LUT R4, R4, 0xffffff80, RZ, 0xc0, !PT ;  /* 0xffffff8004047812 */ /* 0x000fca00078ec0ff */
[----:B------:R-:W-:-:S05]  /*1f10*/  IMAD.IADD R4, R7, 0x1, -R4 ;  /* 0x0000000107047824 */ /* 0x000fca00078e0a04 */
[----:B------:R-:W-:-:S04]  /*1f20*/  SHF.R.S32.HI R7, RZ, 0x1f, R4 ;  /* 0x0000001fff077819 */ /* 0x000fc80000011404 */
[CC--:B------:R-:W-:Y:S02]  /*1f30*/  LEA.HI R9, R7.reuse, R4.reuse, RZ, 0x2 ;  /* 0x0000000407097211 */ /* 0x0c0fe400078f10ff */
[----:B------:R-:W-:Y:S01]  /*1f40*/  LEA.HI R19, R7, R4, RZ, 0x5 ;  /* 0x0000000407137211 */ /* 0x000fe200078f28ff */
[----:B---3--:R-:W-:Y:S01]  /*1f50*/  IMAD.SHL.U32 R7, R17, 0x100, RZ ;  /* 0x0000010011077824 */ /* 0x008fe200078e00ff */
[--C-:B------:R-:W-:Y:S02]  /*1f60*/  SHF.R.S32.HI R8, RZ, 0x2, R9.reuse ;  /* 0x00000002ff087819 */ /* 0x100fe40000011409 */
[----:B------:R-:W-:Y:S02]  /*1f70*/  SHF.R.S32.HI R13, RZ, 0x1f, R9 ;  /* 0x0000001fff0d7819 */ /* 0x000fe40000011409 */
[----:B0-----:R-:W-:Y:S02]  /*1f80*/  ISETP.GE.AND P0, PT, R7, R10, PT ;  /* 0x0000000a0700720c */ /* 0x001fe40003f06270 */
[----:B------:R-:W-:-:S02]  /*1f90*/  LEA.HI R13, R13, R8, RZ, 0x3 ;  /* 0x000000080d0d7211 */ /* 0x000fc400078f18ff */
[----:B------:R-:W-:Y:S02]  /*1fa0*/  SHF.R.S32.HI R19, RZ, 0x5, R19 ;  /* 0x00000005ff137819 */ /* 0x000fe40000011413 */
[----:B------:R-:W-:-:S05]  /*1fb0*/  LOP3.LUT R13, R13, 0xfffffff8, RZ, 0xc0, !PT ;  /* 0xfffffff80d0d7812 */ /* 0x000fca00078ec0ff */
[----:B------:R-:W-:Y:S01]  /*1fc0*/  IMAD.IADD R8, R8, 0x1, -R13 ;  /* 0x0000000108087824 */ /* 0x000fe200078e0a0d */
[----:B------:R-:W-:-:S04]  /*1fd0*/  LOP3.LUT R13, R9, 0xfffffffc, RZ, 0xc0, !PT ;  /* 0xfffffffc090d7812 */ /* 0x000fc800078ec0ff */
[--C-:B------:R-:W-:Y:S01]  /*1fe0*/  SHF.R.S32.HI R9, RZ, 0x1f, R8.reuse ;  /* 0x0000001fff097819 */ /* 0x100fe20000011408 */
[----:B------:R-:W-:Y:S02]  /*1ff0*/  IMAD.IADD R16, R4, 0x1, -R13 ;  /* 0x0000000104107824 */ /* 0x000fe400078e0a0d */
[----:B------:R-:W-:-:S04]  /*2000*/  IMAD.WIDE R164, R19, 0x10, R8 ;  /* 0x0000001013a47825 */ /* 0x000fc800078e0208 */
[----:B------:R-:W-:Y:S02]  /*2010*/  IMAD.SHL.U32 R12, R16, 0x2, RZ ;  /* 0x00000002100c7824 */ /* 0x000fe400078e00ff */
[----:B------:R-:W-:-:S03]  /*2020*/  IMAD.WIDE R164, R17, 0x100, R164 ;  /* 0x0000010011a47825 */ /* 0x000fc600078e02a4 */
[----:B------:R-:W-:Y:S01]  /*2030*/  SHF.R.S32.HI R13, RZ, 0x1f, R12 ;  /* 0x0000001fff0d7819 */ /* 0x000fe2000001140c */
[----:B----4-:R-:W-:Y:S06]  /*2040*/  @P0 EXIT ;  /* 0x000000000000094d */ /* 0x010fec0003800000 */
[----:B------:R-:W-:Y:S01]  /*2050*/  ULDC UR4, c[0x0][0x288] ;  /* 0x0000a20000047ab9 */ /* 0x000fe20000000800 */
[----:B------:R-:W-:Y:S01]  /*2060*/  IMAD.SHL.U32 R4, R6, 0x40, RZ ;  /* 0x0000004006047824 */ /* 0x000fe200078e00ff */
[----:B------:R-:W-:Y:S01]  /*2070*/  ISETP.GE.AND P0, PT, R5, UR4, PT ;  /* 0x0000000405007c0c */ /* 0x000fe2000bf06270 */
[-C--:B------:R-:W-:Y:S01]  /*2080*/  IMAD.WIDE.U32 R20, R164, R14.reuse, R12 ;  /* 0x0000000ea4147225 */ /* 0x080fe200078e000c */
[----:B------:R-:W-:Y:S01]  /*2090*/  SHF.R.S32.HI R17, RZ, 0x1f, R5 ;  /* 0x0000001fff117819 */ /* 0x000fe20000011405 */
[----:B------:R-:W-:Y:S01]  /*20a0*/  ULDC.64 UR4, c[0x0][0x660] ;  /* 0x0001980000047ab9 */ /* 0x000fe20000000a00 */
[C---:B------:R-:W-:Y:S01]  /*20b0*/  ISETP.GE.OR P0, PT, R4.reuse, R11, P0 ;  /* 0x0000000b0400720c */ /* 0x040fe20000706670 */
[----:B------:R-:W-:Y:S01]  /*20c0*/  IMAD R18, R165, R14, RZ ;  /* 0x0000000ea5127224 */ /* 0x000fe200078e02ff */
[----:B------:R-:W-:Y:S02]  /*20d0*/  SHF.R.S32.HI R6, RZ, 0x1f, R4 ;  /* 0x0000001fff067819 */ /* 0x000fe40000011404 */
[----:B------:R-:W-:Y:S01]  /*20e0*/  IADD3 R20, P1, R4, R20, RZ ;  /* 0x0000001404147210 */ /* 0x000fe20007f3e0ff */
[----:B------:R-:W-:-:S02]  /*20f0*/  IMAD R23, R164, R15, R18 ;  /* 0x0000000fa4177224 */ /* 0x000fc400078e0212 */
[----:B------:R-:W-:-:S03]  /*2100*/  IMAD R18, R17, UR4, RZ ;  /* 0x0000000411127c24 */ /* 0x000fc6000f8e02ff */
[----:B------:R-:W-:-:S03]  /*2110*/  IADD3.X R21, R6, R21, R23, P1, !PT ;  /* 0x0000001506157210 */ /* 0x000fc60000ffe417 */
[----:B------:R-:W-:Y:S05]  /*2120*/  @P0 EXIT ;  /* 0x000000000000094d */ /* 0x000fea0003800000 */
[----:B------:R-:W-:Y:S01]  /*2130*/  ULDC UR6, c[0x0][0x28c] ;  /* 0x0000a30000067ab9 */ /* 0x000fe20000000800 */
[C---:B------:R-:W-:Y:S01]  /*2140*/  IMAD R23, R5.reuse, UR5, R18 ;  /* 0x0000000505177c24 */ /* 0x040fe2000f8e0212 */
[----:B------:R-:W-:Y:S01]  /*2150*/  ISETP.GE.AND P0, PT, R152, UR6, PT ;  /* 0x0000000698007c0c */ /* 0x000fe2000bf06270 */
[----:B------:R-:W-:Y:S01]  /*2160*/  ULDC UR6, c[0x0][0x290] ;  /* 0x0000a40000067ab9 */ /* 0x000fe20000000800 */
[----:B------:R-:W-:Y:S01]  /*2170*/  SHF.R.S32.HI R18, RZ, 0x1f, R3 ;  /* 0x0000001fff127819 */ /* 0x000fe20000011403 */
[----:B------:R-:W-:Y:S01]  /*2180*/  IMAD.WIDE.U32 R20, R5, UR4, R20 ;  /* 0x0000000405147c25 */ /* 0x000fe2000f8e0014 */
[----:B------:R-:W-:Y:S01]  /*2190*/  ISETP.GE.OR P0, PT, R3, UR6, P0 ;  /* 0x0000000603007c0c */ /* 0x000fe20008706670 */
[----:B------:R-:W-:Y:S02]  /*21a0*/  ULDC.64 UR4, c[0x0][0x670] ;  /* 0x00019c0000047ab9 */ /* 0x000fe40000000a00 */
[----:B------:R-:W-:Y:S02]  /*21b0*/  IMAD.IADD R21, R21, 0x1, R23 ;  /* 0x0000000115157824 */ /* 0x000fe400078e0217 */
[----:B------:R-:W-:-:S02]  /*21c0*/  IMAD R22, R18, UR4, RZ ;  /* 0x0000000412167c24 */ /* 0x000fc4000f8e02ff */
[----:B------:R-:W-:Y:S02]  /*21d0*/  IMAD R7, R19, -0x10, -R7 ;  /* 0xfffffff013077824 */ /* 0x000fe400078e0a07 */
[C---:B------:R-:W-:Y:S02]  /*21e0*/  IMAD R19, R3.reuse, UR5, R22 ;  /* 0x0000000503137c24 */ /* 0x040fe4000f8e0216 */
[----:B------:R-:W-:Y:S02]  /*21f0*/  IMAD.WIDE.U32 R20, R3, UR4, R20 ;  /* 0x0000000403147c25 */ /* 0x000fe4000f8e0014 */
[----:B------:R-:W-:Y:S05]  /*2200*/  @P0 EXIT ;  /* 0x000000000000094d */ /* 0x000fea0003800000 */
[----:B-1---5:R-:W-:Y:S01]  /*2210*/  FSETP.NEU.AND P1, PT, R2, RZ, PT ;  /* 0x000000ff0200720b */ /* 0x022fe20003f2d000 */
[----:B------:R-:W-:Y:S01]  /*2220*/  IMAD R11, R16, -0x2, R11 ;  /* 0xfffffffe100b7824 */ /* 0x000fe200078e020b */
[----:B------:R-:W-:Y:S01]  /*2230*/  SHF.R.S32.HI R153, RZ, 0x1f, R152 ;  /* 0x0000001fff997819 */ /* 0x000fe20000011498 */
[----:B------:R-:W-:Y:S01]  /*2240*/  ULDC.64 UR4, c[0x0][0x668] ;  /* 0x00019a0000047ab9 */ /* 0x000fe20000000a00 */
[----:B------:R-:W-:Y:S01]  /*2250*/  IADD3 R7, R7, R10, -R8 ;  /* 0x0000000a07077210 */ /* 0x000fe20007ffe808 */
[----:B------:R-:W-:Y:S01]  /*2260*/  IMAD.IADD R8, R11, 0x1, -R4 ;  /* 0x000000010b087824 */ /* 0x000fe200078e0a04 */
[----:B------:R-:W-:Y:S01]  /*2270*/  ULDC.64 UR6, c[0x0][0x640] ;  /* 0x0001900000067ab9 */ /* 0x000fe20000000a00 */
[----:B------:R-:W-:Y:S02]  /*2280*/  IMAD.IADD R21, R21, 0x1, R19 ;  /* 0x0000000115157824 */ /* 0x000fe400078e0213 */
[C---:B------:R-:W-:Y:S01]  /*2290*/  IMAD R9, R153.reuse, UR4, RZ ;  /* 0x0000000499097c24 */ /* 0x040fe2000f8e02ff */
[----:B------:R-:W-:Y:S01]  /*22a0*/  ISETP.GT.AND P4, PT, R8, RZ, PT ;  /* 0x000000ff0800720c */ /* 0x000fe20003f84270 */
[----:B------:R-:W-:-:S02]  /*22b0*/  IMAD R153, R153, UR6, RZ ;  /* 0x0000000699997c24 */ /* 0x000fc4000f8e02ff */
[C---:B------:R-:W-:Y:S01]  /*22c0*/  IMAD R155, R152.reuse, UR5, R9 ;  /* 0x00000005989b7c24 */ /* 0x040fe2000f8e0209 */
[----:B------:R-:W-:Y:S01]  /*22d0*/  ISETP.GT.AND P0, PT, R7, RZ, P4 ;  /* 0x000000ff0700720c */ /* 0x000fe20002704270 */
[----:B------:R-:W-:Y:S01]  /*22e0*/  IMAD.WIDE.U32 R10, R152, UR4, R20 ;  /* 0x00000004980a7c25 */ /* 0x000fe2000f8e0014 */
[----:B------:R-:W-:-:S03]  /*22f0*/  SHF.L.U64.HI R9, R14, 0x3, R15 ;  /* 0x000000030e097819 */ /* 0x000fc6000001020f */
[----:B------:R-:W-:Y:S02]  /*2300*/  IMAD R153, R152, UR7, R153 ;  /* 0x0000000798997c24 */ /* 0x000fe4000f8e0299 */
[----:B------:R-:W-:Y:S02]  /*2310*/  IMAD.SHL.U32 R156, R14, 0x8, RZ ;  /* 0x000000080e9c7824 */ /* 0x000fe400078e00ff */
[----:B------:R-:W-:Y:S01]  /*2320*/  IMAD.IADD R155, R11, 0x1, R155 ;  /* 0x000000010b9b7824 */ /* 0x000fe200078e029b */
[----:B------:R-:W-:Y:S06]  /*2330*/  @!P1 BRA `(.L_x_21) ;  /* 0x00000074007c9947 */ /* 0x000fec0003800000 */
[----:B------:R-:W-:Y:S01]  /*2340*/  IADD3 R16, P1, R4, R12, RZ ;  /* 0x0000000c04107210 */ /* 0x000fe20007f3e0ff */
[----:B------:R-:W-:Y:S01]  /*2350*/  ULDC.64 UR8, c[0x0][0x638] ;  /* 0x00018e0000087ab9 */ /* 0x000fe20000000a00 */
[----:B------:R-:W-:Y:S01]  /*2360*/  ULDC.64 UR10, c[0x0][0x648] ;  /* 0x00019200000a7ab9 */ /* 0x000fe20000000a00 */
[----:B------:R-:W-:Y:S01]  /*2370*/  IMAD R20, R17, UR8, RZ ;  /* 0x0000000811147c24 */ /* 0x000fe2000f8e02ff */
[----:B------:R-:W-:Y:S01]  /*2380*/  ULDC.64 UR4, c[0x0][0x630] ;  /* 0x00018c0000047ab9 */ /* 0x000fe20000000a00 */
[----:B------:R-:W-:Y:S01]  /*2390*/  IMAD.X R17, R6, 0x1, R13, P1 ;  /* 0x0000000106117824 */ /* 0x000fe200008e060d */
[----:B------:R-:W-:Y:S01]  /*23a0*/  ULDC.64 UR12, c[0x0][0x628] ;  /* 0x00018a00000c7ab9 */ /* 0x000fe20000000a00 */
[C---:B------:R-:W-:Y:S02]  /*23b0*/  IMAD R11, R5.reuse, UR9, R20 ;  /* 0x00000009050b7c24 */ /* 0x040fe4000f8e0214 */
[----:B------:R-:W-:-:S04]  /*23c0*/  IMAD.WIDE.U32 R16, R5, UR8, R16 ;  /* 0x0000000805107c25 */ /* 0x000fc8000f8e0010 */
[----:B------:R-:W-:Y:S02]  /*23d0*/  IMAD R18, R18, UR10, RZ ;  /* 0x0000000a12127c24 */ /* 0x000fe4000f8e02ff */
[----:B------:R-:W-:Y:S02]  /*23e0*/  IMAD.IADD R17, R17, 0x1, R11 ;  /* 0x0000000111117824 */ /* 0x000fe400078e020b */
[C---:B------:R-:W-:Y:S02]  /*23f0*/  IMAD R157, R3.reuse, UR11, R18 ;  /* 0x0000000b039d7c24 */ /* 0x040fe4000f8e0212 */
[----:B------:R-:W-:-:S04]  /*2400*/  IMAD.WIDE.U32 R16, R3, UR10, R16 ;  /* 0x0000000a03107c25 */ /* 0x000fc8000f8e0010 */
[----:B------:R-:W-:Y:S02]  /*2410*/  IMAD.IADD R17, R17, 0x1, R157 ;  /* 0x0000000111117824 */ /* 0x000fe400078e029d */
[----:B------:R-:W-:Y:S02]  /*2420*/  IMAD R21, R165, UR4, RZ ;  /* 0x00000004a5157c24 */ /* 0x000fe4000f8e02ff */
[----:B------:R-:W-:-:S04]  /*2430*/  IMAD.WIDE.U32 R16, R152, UR6, R16 ;  /* 0x0000000698107c25 */ /* 0x000fc8000f8e0010 */
[----:B------:R-:W-:Y:S02]  /*2440*/  IMAD.IADD R19, R153, 0x1, R17 ;  /* 0x0000000199137824 */ /* 0x000fe400078e0211 */
[----:B------:R-:W-:Y:S02]  /*2450*/  IMAD.MOV.U32 R18, RZ, RZ, R16 ;  /* 0x000000ffff127224 */ /* 0x000fe400078e0010 */
[C---:B------:R-:W-:Y:S02]  /*2460*/  IMAD R158, R164.reuse, UR5, R21 ;  /* 0x00000005a49e7c24 */ /* 0x040fe4000f8e0215 */
[----:B------:R-:W-:-:S04]  /*2470*/  IMAD.WIDE.U32 R22, R164, UR4, R18 ;  /* 0x00000004a4167c25 */ /* 0x000fc8000f8e0012 */
[----:B------:R-:W-:Y:S01]  /*2480*/  IMAD.IADD R21, R23, 0x1, R158 ;  /* 0x0000000117157824 */ /* 0x000fe200078e029e */
[----:B------:R-:W-:-:S04]  /*2490*/  LEA R20, P1, R22, UR12, 0x1 ;  /* 0x0000000c16147c11 */ /* 0x000fc8000f8208ff */
[----:B------:R-:W-:-:S05]  /*24a0*/  LEA.HI.X R21, R22, UR13, R21, 0x1, P1 ;  /* 0x0000000d16157c11 */ /* 0x000fca00088f0c15 */
[----:B------:R-:W2:Y:S01]  /*24b0*/  @P0 LDG.E.LTC128B.U16 R159, desc[UR14][R20.64] ;  /* 0x0000000e149f0981 */ /* 0x000ea2000c1e1520 */
[----:B------:R-:W-:Y:S01]  /*24c0*/  IMAD.WIDE.U32 R22, R152, UR6, RZ ;  /* 0x0000000698167c25 */ /* 0x000fe2000f8e00ff */
[----:B------:R-:W-:Y:S01]  /*24d0*/  ULDC.64 UR6, c[0x0][0x650] ;  /* 0x0001940000067ab9 */ /* 0x000fe20000000a00 */
[----:B------:R-:W-:Y:S01]  /*24e0*/  ISETP.GT.AND P6, PT, R8, 0x1, PT ;  /* 0x000000010800780c */ /* 0x000fe20003fc4270 */
[----:B------:R-:W-:Y:S01]  /*24f0*/  BSSY B0, `(.L_x_22) ;  /* 0x0000019000007945 */ /* 0x000fe20003800000 */
[----:B------:R-:W-:Y:S01]  /*2500*/  IMAD.IADD R153, R23, 0x1, R153 ;  /* 0x0000000117997824 */ /* 0x000fe200078e0299 */
[----:B------:R-:W-:Y:S01]  /*2510*/  LEA R154, P1, R10, UR6, 0x1 ;  /* 0x000000060a9a7c11 */ /* 0x000fe2000f8208ff */
[----:B------:R-:W-:-:S03]  /*2520*/  IMAD.MOV.U32 R152, RZ, RZ, R22 ;  /* 0x000000ffff987224 */ /* 0x000fc600078e0016 */
[----:B------:R-:W-:Y:S01]  /*2530*/  LEA.HI.X R155, R10, UR7, R155, 0x1, P1 ;  /* 0x000000070a9b7c11 */ /* 0x000fe200088f0c9b */
[----:B------:R-:W-:Y:S01]  /*2540*/  IMAD.WIDE.U32 R160, R164, UR4, R152 ;  /* 0x00000004a4a07c25 */ /* 0x000fe2000f8e0098 */
[----:B------:R-:W-:-:S03]  /*2550*/  ISETP.GT.AND P1, PT, R7, RZ, P6 ;  /* 0x000000ff0700720c */ /* 0x000fc60003724270 */
[----:B------:R-:W-:Y:S02]  /*2560*/  IMAD.IADD R161, R158, 0x1, R161 ;  /* 0x000000019ea17824 */ /* 0x000fe400078e02a1 */
[----:B------:R-:W-:-:S04]  /*2570*/  IMAD.WIDE.U32 R160, R3, UR10, R160 ;  /* 0x0000000a03a07c25 */ /* 0x000fc8000f8e00a0 */
[----:B------:R-:W-:Y:S02]  /*2580*/  IMAD.IADD R161, R157, 0x1, R161 ;  /* 0x000000019da17824 */ /* 0x000fe400078e02a1 */
[----:B------:R-:W-:-:S04]  /*2590*/  IMAD.WIDE.U32 R160, R5, UR8, R160 ;  /* 0x0000000805a07c25 */ /* 0x000fc8000f8e00a0 */
[----:B------:R-:W-:Y:S01]  /*25a0*/  IMAD.IADD R161, R11, 0x1, R161 ;  /* 0x000000010ba17824 */ /* 0x000fe200078e02a1 */
[----:B------:R-:W-:-:S04]  /*25b0*/  IADD3 R160, P2, P3, R4, R160, R12 ;  /* 0x000000a004a07210 */ /* 0x000fc80007b5e00c */
[----:B------:R-:W-:Y:S02]  /*25c0*/  IADD3.X R161, R6, R161, R13, P2, P3 ;  /* 0x000000a106a17210 */ /* 0x000fe400017e640d */
[----:B------:R-:W-:-:S04]  /*25d0*/  LEA R166, P2, R160, UR12, 0x1 ;  /* 0x0000000ca0a67c11 */ /* 0x000fc8000f8408ff */
[----:B------:R-:W-:Y:S01]  /*25e0*/  LEA.HI.X R167, R160, UR13, R161, 0x1, P2 ;  /* 0x0000000da0a77c11 */ /* 0x000fe200090f0ca1 */
[----:B--2---:R-:W-:-:S04]  /*25f0*/  IMAD.U32 R163, R159, 0x10000, RZ ;  /* 0x000100009fa37824 */ /* 0x004fc800078e00ff */
[----:B------:R-:W-:-:S04]  /*2600*/  FMUL R163, R163, R2 ;  /* 0x00000002a3a37220 */ /* 0x000fc80000400000 */
[C---:B------:R-:W-:Y:S01]  /*2610*/  FFMA R162, R120.reuse, R0, R163 ;  /* 0x0000000078a27223 */ /* 0x040fe200000000a3 */
[----:B------:R-:W-:-:S04]  /*2620*/  LOP3.LUT R120, R120, 0xfffffffd, RZ, 0xc0, !PT ;  /* 0xfffffffd78787812 */ /* 0x000fc800078ec0ff */
[----:B------:R-:W-:Y:S02]  /*2630*/  F2FP.BF16.F32.PACK_AB R162, RZ, R162 ;  /* 0x000000a2ffa2723e */ /* 0x000fe400000010ff */
[----:B------:R-:W-:-:S03]  /*2640*/  @P6 LOP3.LUT R120, R120, 0x2, RZ, 0xfc, !PT ;  /* 0x0000000278786812 */ /* 0x000fc600078efcff */
[----:B------:R0:W-:Y:S01]  /*2650*/  @P0 STG.E.U16 desc[UR14][R154.64], R162 ;  /* 0x000000a29a000986 */ /* 0x0001e2000c10150e */
[----:B------:R-:W-:Y:S05]  /*2660*/  @!P1 BRA `(.L_x_23) ;  /* 0x0000000000049947 */ /* 0x000fea0003800000 */
[----:B------:R1:W5:Y:S02]  /*2670*/  LDG.E.LTC128B.U16 R159, desc[UR14][R166.64+0x2] ;  /* 0x0000020ea69f7981 */ /* 0x000364000c1e1520 */
.L_x_23:
[----:B------:R-:W-:Y:S05]  /*2680*/  BSYNC B0 ;  /* 0x0000000000007941 */ /* 0x000fea0003800000 */
.L_x_22:
[----:B------:R-:W-:Y:S01]  /*2690*/  USHF.L.U32 UR6, UR4, 0x3, URZ ;  /* 0x0000000304067899 */ /* 0x000fe2000800063f */
[----:B-----5:R-:W-:Y:S01]  /*26a0*/  IMAD.U32 R17, R159, 0x10000, RZ ;  /* 0x000100009f117824 */ /* 0x020fe200078e00ff */
[----:B------:R-:W-:Y:S01]  /*26b0*/  USHF.L.U64.HI UR7, UR4, 0x3, UR5 ;  /* 0x0000000304077899 */ /* 0x000fe20008010205 */
[----:B------:R-:W-:Y:S02]  /*26c0*/  ISETP.GT.AND P0, PT, R7, 0x8, P4 ;  /* 0x000000080700780c */ /* 0x000fe40002704270 */
[----:B------:R-:W-:Y:S01]  /*26d0*/  FMUL R10, R17, R2 ;  /* 0x00000002110a7220 */ /* 0x000fe20000400000 */
[----:B------:R-:W-:Y:S02]  /*26e0*/  IMAD.U32 R160, RZ, RZ, UR6 ;  /* 0x00000006ffa07e24 */ /* 0x000fe4000f8e00ff */
[----:B------:R-:W-:Y:S02]  /*26f0*/  IMAD.U32 R161, RZ, RZ, UR7 ;  /* 0x00000007ffa17e24 */ /* 0x000fe4000f8e00ff */
[----:B------:R-:W-:Y:S01]  /*2700*/  FFMA R10, R121, R0, R10 ;  /* 0x00000000790a7223 */ /* 0x000fe2000000000a */
[----:B------:R-:W-:-:S04]  /*2710*/  IMAD.WIDE.U32 R160, R164, UR4, R160 ;  /* 0x00000004a4a07c25 */ /* 0x000fc8000f8e00a0 */
[----:B------:R-:W-:Y:S01]  /*2720*/  F2FP.BF16.F32.PACK_AB R10, RZ, R10 ;  /* 0x0000000aff0a723e */ /* 0x000fe200000010ff */
[----:B------:R-:W-:Y:S01]  /*2730*/  IMAD.IADD R23, R158, 0x1, R161 ;  /* 0x000000019e177824 */ /* 0x000fe200078e02a1 */
[----:B------:R-:W-:-:S05]  /*2740*/  IADD3 R17, P2, R16, R160, RZ ;  /* 0x000000a010117210 */ /* 0x000fca0007f5e0ff */
[----:B------:R-:W-:Y:S01]  /*2750*/  IMAD.X R18, R23, 0x1, R19, P2 ;  /* 0x0000000117127824 */ /* 0x000fe200010e0613 */
[----:B------:R-:W-:Y:S01]  /*2760*/  LEA R16, P2, R17, UR12, 0x1 ;  /* 0x0000000c11107c11 */ /* 0x000fe2000f8408ff */
[----:B------:R-:W-:-:S03]  /*2770*/  @P1 IMAD.MOV.U32 R19, RZ, RZ, R155 ;  /* 0x000000ffff131224 */ /* 0x000fc600078e009b */
[----:B------:R-:W-:Y:S01]  /*2780*/  LEA.HI.X R17, R17, UR13, R18, 0x1, P2 ;  /* 0x0000000d11117c11 */ /* 0x000fe200090f0c12 */
[----:B------:R-:W-:-:S05]  /*2790*/  @P1 IMAD.MOV.U32 R18, RZ, RZ, R154 ;  /* 0x000000ffff121224 */ /* 0x000fca00078e009a */
[----:B------:R2:W-:Y:S04]  /*27a0*/  @P1 STG.E.U16 desc[UR14][R18.64+0x2], R10 ;  /* 0x0000020a12001986 */ /* 0x0005e8000c10150e */
[----:B------:R-:W3:Y:S01]  /*27b0*/  @P0 LDG.E.LTC128B.U16 R159, desc[UR14][R16.64] ;  /* 0x0000000e109f0981 */ /* 0x000ee2000c1e1520 */
[----:B------:R-:W-:Y:S01]  /*27c0*/  IADD3 R22, P1, R22, R160, RZ ;  /* 0x000000a016167210 */ /* 0x000fe20007f3e0ff */
[----:B------:R-:W-:Y:S01]  /*27d0*/  BSSY B0, `(.L_x_24) ;  /* 0x0000015000007945 */ /* 0x000fe20003800000 */
[----:B------:R-:W-:-:S03]  /*27e0*/  SHF.L.U64.HI R9, R156, 0x1, R9 ;  /* 0x000000019c097819 */ /* 0x000fc60000010209 */
[----:B------:R-:W-:Y:S02]  /*27f0*/  IMAD.X R23, R23, 0x1, R153, P1 ;  /* 0x0000000117177824 */ /* 0x000fe400008e0699 */
[----:B------:R-:W-:-:S04]  /*2800*/  IMAD.WIDE.U32 R22, R3, UR10, R22 ;  /* 0x0000000a03167c25 */ /* 0x000fc8000f8e0016 */
[----:B------:R-:W-:Y:S02]  /*2810*/  IMAD.IADD R23, R157, 0x1, R23 ;  /* 0x000000019d177824 */ /* 0x000fe400078e0217 */
[----:B------:R-:W-:-:S04]  /*2820*/  IMAD.WIDE.U32 R22, R5, UR8, R22 ;  /* 0x0000000805167c25 */ /* 0x000fc8000f8e0016 */
[----:B------:R-:W-:Y:S01]  /*2830*/  IMAD.IADD R11, R11, 0x1, R23 ;  /* 0x000000010b0b7824 */ /* 0x000fe200078e0217 */
[----:B------:R-:W-:-:S04]  /*2840*/  IADD3 R4, P1, P2, R4, R22, R12 ;  /* 0x0000001604047210 */ /* 0x000fc80007a3e00c */
[----:B------:R-:W-:Y:S02]  /*2850*/  IADD3.X R13, R6, R11, R13, P1, P2 ;  /* 0x0000000b060d7210 */ /* 0x000fe40000fe440d */
[----:B------:R-:W-:Y:S02]  /*2860*/  LEA R156, P2, R156, R154, 0x1 ;  /* 0x0000009a9c9c7211 */ /* 0x000fe400078408ff */
[----:B------:R-:W-:Y:S02]  /*2870*/  ISETP.GT.AND P1, PT, R7, 0x8, P6 ;  /* 0x000000080700780c */ /* 0x000fe40003724270 */
[----:B--2---:R-:W-:Y:S01]  /*2880*/  LEA R10, P3, R4, UR12, 0x1 ;  /* 0x0000000c040a7c11 */ /* 0x004fe2000f8608ff */
[----:B------:R-:W-:-:S03]  /*2890*/  IMAD.X R157, R9, 0x1, R155, P2 ;  /* 0x00000001099d7824 */ /* 0x000fc600010e069b */
[----:B------:R-:W-:Y:S01]  /*28a0*/  LEA.HI.X R11, R4, UR13, R13, 0x1, P3 ;  /* 0x0000000d040b7c11 */ /* 0x000fe200098f0c0d */
[----:B---3--:R-:W-:-:S04]  /*28b0*/  IMAD.U32 R3, R159, 0x10000, RZ ;  /* 0x000100009f037824 */ /* 0x008fc800078e00ff */
[----:B------:R-:W-:-:S04]  /*28c0*/  FMUL R3, R3, R2 ;  /* 0x0000000203037220 */ /* 0x000fc80000400000 */
[----:B------:R-:W-:-:S05]  /*28d0*/  FFMA R3, R122, R0, R3 ;  /* 0x000000007a037223 */ /* 0x000fca0000000003 */
[----:B------:R-:W-:-:S05]  /*28e0*/  F2FP.BF16.F32.PACK_AB R3, RZ, R3 ;  /* 0x00000003ff03723e */ /* 0x000fca00000010ff */
[----:B------:R2:W-:Y:S01]  /*28f0*/  @P0 STG.E.U16 desc[UR14][R156.64], R3 ;  /* 0x000000039c000986 */ /* 0x0005e2000c10150e */
[----:B------:R-:W-:Y:S05]  /*2900*/  @!P1 BRA `(.L_x_25) ;  /* 0x0000000000049947 */ /* 0x000fea0003800000 */
[----:B------:R3:W5:Y:S02]  /*2910*/  LDG.E.LTC128B.U16 R159, desc[UR14][R10.64+0x2] ;  /* 0x0000020e0a9f7981 */ /* 0x000764000c1e1520 */
.L_x_25:
[----:B------:R-:W-:Y:S05]  /*2920*/  BSYNC B0 ;  /* 0x0000000000007941 */ /* 0x000fea0003800000 */
.L_x_24:
[----:B--2--5:R-:W-:Y:S01]  /*2930*/  IMAD.U32 R3, R159, 0x10000, RZ ;  /* 0x000100009f037824 */ /* 0x024fe200078e00ff */
[----:B------:R-:W-:Y:S01]  /*2940*/  ISETP.GT.AND P3, PT, R8, 0x8, PT ;  /* 0x000000080800780c */ /* 0x000fe20003f64270 */
[----:B------:R-:W-:Y:S01]  /*2950*/  @P1 IMAD.MOV.U32 R5, RZ, RZ, R157 ;  /* 0x000000ffff051224 */ /* 0x000fe200078e009d */
[----:B------:R-:W-:Y:S01]  /*2960*/  LOP3.LUT R120, R120, 0xfffffffb, RZ, 0xc0, !PT ;  /* 0xfffffffb78787812 */ /* 0x000fe200078ec0ff */
[----:B------:R-:W-:Y:S01]  /*2970*/  FMUL R4, R3, R2 ;  /* 0x0000000203047220 */ /* 0x000fe20000400000 */
[----:B------:R-:W-:Y:S01]  /*2980*/  ISETP.GT.AND P0, PT, R7, RZ, P3 ;  /* 0x000000ff0700720c */ /* 0x000fe20001f04270 */
[----:B------:R-:W-:Y:S02]  /*2990*/  BSSY B0, `(.L_x_26) ;  /* 0x0000009000007945 */ /* 0x000fe40003800000 */
[----:B------:R-:W-:-:S05]  /*29a0*/  FFMA R4, R123, R0, R4 ;  /* 0x000000007b047223 */ /* 0x000fca0000000004 */
[----:B------:R-:W-:Y:S02]  /*29b0*/  F2FP.BF16.F32.PACK_AB R4, RZ, R4 ;  /* 0x00000004ff04723e */ /* 0x000fe400000010ff */
[----:B------:R-:W-:Y:S02]  /*29c0*/  @P3 LOP3.LUT R120, R120, 0x4, RZ, 0xfc, !PT ;  /* 0x0000000478783812 */ /* 0x000fe400078efcff */
[----:B------:R-:W-:Y:S01]  /*29d0*/  PRMT R3, R4, 0x7610, R3 ;  /* 0x0000761004037816 */ /* 0x000fe20000000003 */
[----:B------:R-:W-:-:S05]  /*29e0*/  @P1 IMAD.MOV.U32 R4, RZ, RZ, R156 ;  /* 0x000000ffff041224 */ /* 0x000fca00078e009c */
[----:B------:R2:W-:Y:S01]  /*29f0*/  @P1 STG.E.U16 desc[UR14][R4.64+0x2], R3 ;  /* 0x0000020304001986 */ /* 0x0005e2000c10150e */
[----:B------:R-:W-:Y:S05]  /*2a00*/  @!P0 BRA `(.L_x_27) ;  /* 0x0000000000048947 */ /* 0x000fea0003800000 */
[----:B------:R4:W5:Y:S02]  /*2a10*/  LDG.E.LTC128B.U16 R159, desc[UR14][R166.64+0x10] ;  /* 0x0000100ea69f7981 */ /* 0x000964000c1e1520 */
.L_x_27:
[----:B------:R-:W-:Y:S05]  /*2a20*/  BSYNC B0 ;  /* 0x0000000000007941 */ /* 0x000fea0003800000 */
.L_x_26:
[----:B--2--5:R-:W-:Y:S01]  /*2a30*/  IMAD.U32 R3, R159, 0x10000, RZ ;  /* 0x000100009f037824 */ /* 0x024fe200078e00ff */
[----:B------:R-:W-:Y:S01]  /*2a40*/  ISETP.GT.AND P2, PT, R8, 0x9, PT ;  /* 0x000000090800780c */ /* 0x000fe20003f44270 */
[----:B------:R-:W-:Y:S01]  /*2a50*/  @P0 IMAD.MOV.U32 R4, RZ, RZ, R154 ;  /* 0x000000ffff040224 */ /* 0x000fe200078e009a */
[----:B------:R-:W-:Y:S01]  /*2a60*/  LOP3.LUT R120, R120, 0xfffffff7, RZ, 0xc0, !PT ;  /* 0xfffffff778787812 */ /* 0x000fe200078ec0ff */
[----:B------:R-:W-:Y:S01]  /*2a70*/  FMUL R3, R3, R2 ;  /* 0x0000000203037220 */ /* 0x000fe20000400000 */
[----:B------:R-:W-:Y:S01]  /*2a80*/  @P0 IMAD.MOV.U32 R5, RZ, RZ, R155 ;  /* 0x000000ffff050224 */ /* 0x000fe200078e009b */
[----:B------:R-:W-:Y:S01]  /*2a90*/  ISETP.GT.AND P1, PT, R7, RZ, P2 ;  /* 0x000000ff0700720c */ /* 0x000fe20001724270 */
[----:B------:R-:W-:Y:S01]  /*2aa0*/  BSSY B0, `(.L_x_28) ;  /* 0x0000007000007945 */ /* 0x000fe20003800000 */
[----:B------:R-:W-:-:S05]  /*2ab0*/  FFMA R3, R124, R0, R3 ;  /* 0x000000007c037223 */ /* 0x000fca0000000003 */
[----:B------:R-:W-:Y:S02]  /*2ac0*/  F2FP.BF16.F32.PACK_AB R3, RZ, R3 ;  /* 0x00000003ff03723e */ /* 0x000fe400000010ff */
[----:B------:R-:W-:-:S03]  /*2ad0*/  @P2 LOP3.LUT R120, R120, 0x8, RZ, 0xfc, !PT ;  /* 0x0000000878782812 */ /* 0x000fc600078efcff */
[----:B------:R2:W-:Y:S01]  /*2ae0*/  @P0 STG.E.U16 desc[UR14][R4.64+0x10], R3 ;  /* 0x0000100304000986 */ /* 0x0005e2000c10150e */
[----:B------:R-:W-:Y:S05]  /*2af0*/  @!P1 BRA `(.L_x_29) ;  /* 0x0000000000049947 */ /* 0x000fea0003800000 */
[----:B------:R0:W5:Y:S02]  /*2b00*/  LDG.E.LTC128B.U16 R159, desc[UR14][R166.64+0x12] ;  /* 0x0000120ea69f7981 */ /* 0x000164000c1e1520 */
.L_x_29:
[----:B------:R-:W-:Y:S05]  /*2b10*/  BSYNC B0 ;  /* 0x0000000000007941 */ /* 0x000fea0003800000 */
.L_x_28:
[----:B--2--5:R-:W-:Y:S01]  /*2b20*/  IMAD.U32 R3, R159, 0x10000, RZ ;  /* 0x000100009f037824 */ /* 0x024fe200078e00ff */
[----:B------:R-:W-:Y:S01]  /*2b30*/  ISETP.GT.AND P0, PT, R7, 0x8, P3 ;  /* 0x000000080700780c */ /* 0x000fe20001f04270 */
[----:B------:R-:W-:Y:S01]  /*2b40*/  @P1 IMAD.MOV.U32 R5, RZ, RZ, R155 ;  /* 0x000000ffff051224 */ /* 0x000fe200078e009b */
[----:B------:R-:W-:Y:S01]  /*2b50*/  BSSY B0, `(.L_x_30) ;  /* 0x0000009000007945 */ /* 0x000fe20003800000 */
[----:B------:R-:W-:-:S04]  /*2b60*/  FMUL R4, R3, R2 ;  /* 0x0000000203047220 */ /* 0x000fc80000400000 */
[----:B------:R-:W-:-:S05]  /*2b70*/  FFMA R4, R125, R0, R4 ;  /* 0x000000007d047223 */ /* 0x000fca0000000004 */
[----:B------:R-:W-:-:S04]  /*2b80*/  F2FP.BF16.F32.PACK_AB R4, RZ, R4 ;  /* 0x00000004ff04723e */ /* 0x000fc800000010ff */
[----:B------:R-:W-:Y:S01]  /*2b90*/  PRMT R3, R4, 0x7610, R3 ;  /* 0x0000761004037816 */ /* 0x000fe20000000003 */
[----:B------:R-:W-:-:S05]  /*2ba0*/  @P1 IMAD.MOV.U32 R4, RZ, RZ, R154 ;  /* 0x000000ffff041224 */ /* 0x000fca00078e009a */
[----:B------:R2:W-:Y:S01]  /*2bb0*/  @P1 STG.E.U16 desc[UR14][R4.64+0x12], R3 ;  /* 0x0000120304001986 */ /* 0x0005e2000c10150e */
[----:B------:R-:W-:Y:S05]  /*2bc0*/  @!P0 BRA `(.L_x_31) ;  /* 0x0000000000048947 */ /* 0x000fea0003800000 */
[----:B------:R0:W5:Y:S02]  /*2bd0*/  LDG.E.LTC128B.U16 R159, desc[UR14][R10.64+0x10] ;  /* 0x0000100e0a9f7981 */ /* 0x000164000c1e1520 */
.L_x_31:
[----:B------:R-:W-:Y:S05]  /*2be0*/  BSYNC B0 ;  /* 0x0000000000007941 */ /* 0x000fea0003800000 */
.L_x_30:
[----:B--2--5:R-:W-:Y:S01]  /*2bf0*/  IMAD.U32 R3, R159, 0x10000, RZ ;  /* 0x000100009f037824 */ /* 0x024fe200078e00ff */
[----:B------:R-:W-:Y:S01]  /*2c00*/  ISETP.GT.AND P1, PT, R7, 0x8, P2 ;  /* 0x000000080700780c */ /* 0x000fe20001724270 */
[----:B------:R-:W-:Y:S01]  /*2c10*/  @P0 IMAD.MOV.U32 R4, RZ, RZ, R156 ;  /* 0x000000ffff040224 */ /* 0x000fe200078e009c */
[----:B------:R-:W-:Y:S01]  /*2c20*/  BSSY B0, `(.L_x_32) ;  /* 0x0000008000007945 */ /* 0x000fe20003800000 */
[----:B------:R-:W-:Y:S01]  /*2c30*/  FMUL R3, R3, R2 ;  /* 0x0000000203037220 */ /* 0x000fe20000400000 */
[----:B------:R-:W-:-:S03]  /*2c40*/  @P0 IMAD.MOV.U32 R5, RZ, RZ, R157 ;  /* 0x000000ffff050224 */ /* 0x000fc600078e009d */
[----:B------:R-:W-:-:S05]  /*2c50*/  FFMA R3, R126, R0, R3 ;  /* 0x000000007e037223 */ /* 0x000fca0000000003 */
[----:B------:R-:W-:-:S05]  /*2c60*/  F2FP.BF16.F32.PACK_AB R3, RZ, R3 ;  /* 0x00000003ff03723e */ /* 0x000fca00000010ff */
[----:B------:R2:W-:Y:S01]  /*2c70*/  @P0 STG.E.U16 desc[UR14][R4.64+0x10], R3 ;  /* 0x0000100304000986 */ /* 0x0005e2000c10150e */
[----:B------:R-:W-:Y:S05]  /*2c80*/  @!P1 BRA `(.L_x_33) ;  /* 0x0000000000049947 */ /* 0x000fea0003800000 */
[----:B------:R0:W5:Y:S02]  /*2c90*/  LDG.E.LTC128B.U16 R159, desc[UR14][R10.64+0x12] ;  /* 0x0000120e0a9f7981 */ /* 0x000164000c1e1520 */
.L_x_33:
[----:B------:R-:W-:Y:S05]  /*2ca0*/  BSYNC B0 ;  /* 0x0000000000007941 */ /* 0x000fea0003800000 */
.L_x_32:
        /* <DEDUP_REMOVED lines=15> */
.L_x_35:
[----:B------:R-:W-:Y:S05]  /*2da0*/  BSYNC B0 ;  /* 0x0000000000007941 */ /* 0x000fea0003800000 */
.L_x_34:
[----:B--2--5:R-:W-:Y:S01]  /*2db0*/  IMAD.U32 R3, R159, 0x10000, RZ ;  /* 0x000100009f037824 */ /* 0x024fe200078e00ff */
[----:B------:R-:W-:Y:S01]  /*2dc0*/  ISETP.GT.AND P1, PT, R8, 0x11, PT ;  /* 0x000000110800780c */ /* 0x000fe20003f24270 */
[----:B------:R-:W-:Y:S01]  /*2dd0*/  @P0 IMAD.MOV.U32 R4, RZ, RZ, R154 ;  /* 0x000000ffff040224 */ /* 0x000fe200078e009a */
[----:B------:R-:W-:Y:S01]  /*2de0*/  LOP3.LUT R120, R120, 0xffffffdf, RZ, 0xc0, !PT ;  /* 0xffffffdf78787812 */ /* 0x000fe200078ec0ff */
[----:B------:R-:W-:Y:S01]  /*2df0*/  FMUL R3, R3, R2 ;  /* 0x0000000203037220 */ /* 0x000fe20000400000 */
[----:B------:R-:W-:Y:S01]  /*2e00*/  @P0 IMAD.MOV.U32 R5, RZ, RZ, R155 ;  /* 0x000000ffff050224 */ /* 0x000fe200078e009b */
[----:B------:R-:W-:Y:S02]  /*2e10*/  BSSY B0, `(.L_x_36) ;  /* 0x0000008000007945 */ /* 0x000fe40003800000 */
[----:B------:R-:W-:-:S05]  /*2e20*/  FFMA R3, R128, R0, R3 ;  /* 0x0000000080037223 */ /* 0x000fca0000000003 */
[----:B------:R-:W-:Y:S02]  /*2e30*/  F2FP.BF16.F32.PACK_AB R3, RZ, R3 ;  /* 0x00000003ff03723e */ /* 0x000fe400000010ff */
[----:B------:R-:W-:-:S03]  /*2e40*/  @P1 LOP3.LUT R120, R120, 0x20, RZ, 0xfc, !PT ;  /* 0x0000002078781812 */ /* 0x000fc600078efcff */
[----:B------:R2:W-:Y:S01]  /*2e50*/  @P0 STG.E.U16 desc[UR14][R4.64+0x20], R3 ;  /* 0x0000200304000986 */ /* 0x0005e2000c10150e */
[----:B------:R-:W-:-:S13]  /*2e60*/  ISETP.GT.AND P0, PT, R7, RZ, P1 ;  /* 0x000000ff0700720c */ /* 0x000fda0000f04270 */
[----:B--2---:R-:W-:Y:S05]  /*2e70*/  @!P0 BRA `(.L_x_37) ;  /* 0x0000000000048947 */ /* 0x004fea0003800000 */
[----:B------:R2:W5:Y:S02]  /*2e80*/  LDG.E.LTC128B.U16 R159, desc[UR14][R166.64+0x22] ;  /* 0x0000220ea69f7981 */ /* 0x000564000c1e1520 */
.L_x_37:
[----:B------:R-:W-:Y:S05]  /*2e90*/  BSYNC B0 ;  /* 0x0000000000007941 */ /* 0x000fea0003800000 */
.L_x_36:
[----:B-----5:R-:W-:Y:S01]  /*2ea0*/  IMAD.U32 R3, R159, 0x10000, RZ ;  /* 0x000100009f037824 */ /* 0x020fe200078e00ff */
[----:B------:R-:W-:Y:S01]  /*2eb0*/  BSSY B0, `(.L_x_38) ;  /* 0x000000b000007945 */ /* 0x000fe20003800000 */
[----:B------:R-:W-:Y:S02]  /*2ec0*/  @P0 IMAD.MOV.U32 R5, RZ, RZ, R155 ;  /* 0x000000ffff050224 */ /* 0x000fe400078e009b */
[----:B------:R-:W-:-:S04]  /*2ed0*/  FMUL R4, R3, R2 ;  /* 0x0000000203047220 */ /* 0x000fc80000400000 */
[----:B------:R-:W-:-:S05]  /*2ee0*/  FFMA R4, R129, R0, R4 ;  /* 0x0000000081047223 */ /* 0x000fca0000000004 */
[----:B------:R-:W-:-:S04]  /*2ef0*/  F2FP.BF16.F32.PACK_AB R4, RZ, R4 ;  /* 0x00000004ff04723e */ /* 0x000fc800000010ff */
[----:B------:R-:W-:Y:S01]  /*2f00*/  PRMT R3, R4, 0x7610, R3 ;  /* 0x0000761004037816 */ /* 0x000fe20000000003 */
[----:B------:R-:W-:-:S05]  /*2f10*/  @P0 IMAD.MOV.U32 R4, RZ, RZ, R154 ;  /* 0x000000ffff040224 */ /* 0x000fca00078e009a */
[----:B------:R0:W-:Y:S01]  /*2f20*/  @P0 STG.E.U16 desc[UR14][R4.64+0x22], R3 ;  /* 0x0000220304000986 */ /* 0x0001e2000c10150e */
[----:B------:R-:W-:-:S13]  /*2f30*/  ISETP.GT.AND P0, PT, R7, 0x8, P2 ;  /* 0x000000080700780c */ /* 0x000fda0001704270 */
[----:B0-----:R-:W-:Y:S05]  /*2f40*/  @!P0 BRA `(.L_x_39) ;  /* 0x0000000000048947 */ /* 0x001fea0003800000 */
[----:B------:R0:W5:Y:S02]  /*2f50*/  LDG.E.LTC128B.U16 R159, desc[UR14][R10.64+0x20] ;  /* 0x0000200e0a9f7981 */ /* 0x000164000c1e1520 */
.L_x_39:
[----:B------:R-:W-:Y:S05]  /*2f60*/  BSYNC B0 ;  /* 0x0000000000007941 */ /* 0x000fea0003800000 */
.L_x_38:
[----:B-----5:R-:W-:Y:S01]  /*2f70*/  IMAD.U32 R3, R159, 0x10000, RZ ;  /* 0x000100009f037824 */ /* 0x020fe200078e00ff */
[----:B------:R-:W-:Y:S01]  /*2f80*/  BSSY B0, `(.L_x_40) ;  /* 0x000000a000007945 */ /* 0x000fe20003800000 */
[----:B------:R-:W-:Y:S02]  /*2f90*/  @P0 IMAD.MOV.U32 R4, RZ, RZ, R156 ;  /* 0x000000ffff040224 */ /* 0x000fe400078e009c */
[----:B------:R-:W-:Y:S01]  /*2fa0*/  FMUL R3, R3, R2 ;  /* 0x0000000203037220 */ /* 0x000fe20000400000 */
[----:B------:R-:W-:-:S03]  /*2fb0*/  @P0 IMAD.MOV.U32 R5, RZ, RZ, R157 ;  /* 0x000000ffff050224 */ /* 0x000fc600078e009d */
[----:B------:R-:W-:-:S05]  /*2fc0*/  FFMA R3, R130, R0, R3 ;  /* 0x0000000082037223 */ /* 0x000fca0000000003 */
[----:B------:R-:W-:-:S05]  /*2fd0*/  F2FP.BF16.F32.PACK_AB R3, RZ, R3 ;  /* 0x00000003ff03723e */ /* 0x000fca00000010ff */
[----:B------:R0:W-:Y:S01]  /*2fe0*/  @P0 STG.E.U16 desc[UR14][R4.64+0x20], R3 ;  /* 0x0000200304000986 */ /* 0x0001e2000c10150e */
[----:B------:R-:W-:-:S13]  /*2ff0*/  ISETP.GT.AND P0, PT, R7, 0x8, P1 ;  /* 0x000000080700780c */ /* 0x000fda0000f04270 */
[----:B0-----:R-:W-:Y:S05]  /*3000*/  @!P0 BRA `(.L_x_41) ;  /* 0x0000000000048947 */ /* 0x001fea0003800000 */
[----:B------:R0:W5:Y:S02]  /*3010*/  LDG.E.LTC128B.U16 R159, desc[UR14][R10.64+0x22] ;  /* 0x0000220e0a9f7981 */ /* 0x000164000c1e1520 */
.L_x_41:
[----:B------:R-:W-:Y:S05]  /*3020*/  BSYNC B0 ;  /* 0x0000000000007941 */ /* 0x000fea0003800000 */
.L_x_40:
[----:B-----5:R-:W-:Y:S01]  /*3030*/  IMAD.U32 R3, R159, 0x10000, RZ ;  /* 0x000100009f037824 */ /* 0x020fe200078e00ff */
[C---:B------:R-:W-:Y:S01]  /*3040*/  SHF.L.U64.HI R15, R14.reuse, 0x7, R15 ;  /* 0x000000070e0f7819 */ /* 0x040fe2000001020f */
[----:B------:R-:W-:Y:S01]  /*3050*/  IMAD.SHL.U32 R9, R14, 0x80, RZ ;  /* 0x000000800e097824 */ /* 0x000fe200078e00ff */
[----:B------:R-:W-:Y:S01]  /*3060*/  ISETP.GT.AND P2, PT, R8, 0x18, PT ;  /* 0x000000180800780c */ /* 0x000fe20003f44270 */
[----:B------:R-:W-:Y:S01]  /*3070*/  FMUL R4, R3, R2 ;  /* 0x0000000203047220 */ /* 0x000fe20000400000 */
[----:B------:R-:W-:Y:S01]  /*3080*/  @P0 IMAD.MOV.U32 R12, RZ, RZ, R156 ;  /* 0x000000ffff0c0224 */ /* 0x000fe200078e009c */
[----:B------:R-:W-:Y:S01]  /*3090*/  LOP3.LUT R120, R120, 0xffffffbf, RZ, 0xc0, !PT ;  /* 0xffffffbf78787812 */ /* 0x000fe200078ec0ff */
[----:B------:R-:W-:Y:S02]  /*30a0*/  @P0 IMAD.MOV.U32 R13, RZ, RZ, R157 ;  /* 0x000000ffff0d0224 */ /* 0x000fe400078e009d */
[----:B------:R-:W-:Y:S01]  /*30b0*/  FFMA R4, R131, R0, R4 ;  /* 0x0000000083047223 */ /* 0x000fe20000000004 */
[----:B------:R-:W-:Y:S01]  /*30c0*/  LOP3.LUT R3, R9, 0x2, RZ, 0xfc, !PT ;  /* 0x0000000209037812 */ /* 0x000fe200078efcff */
[----:B------:R-:W-:Y:S03]  /*30d0*/  BSSY B0, `(.L_x_42) ;  /* 0x000000c000007945 */ /* 0x000fe60003800000 */
[----:B------:R-:W-:-:S02]  /*30e0*/  F2FP.BF16.F32.PACK_AB R4, RZ, R4 ;  /* 0x00000004ff04723e */ /* 0x000fc400000010ff */
[----:B------:R-:W-:Y:S02]  /*30f0*/  @P2 LOP3.LUT R120, R120, 0x40, RZ, 0xfc, !PT ;  /* 0x0000004078782812 */ /* 0x000fe400078efcff */
[----:B------:R-:W-:-:S05]  /*3100*/  PRMT R6, R4, 0x7610, R6 ;  /* 0x0000761004067816 */ /* 0x000fca0000000006 */
[----:B------:R0:W-:Y:S01]  /*3110*/  @P0 STG.E.U16 desc[UR14][R12.64+0x22], R6 ;  /* 0x000022060c000986 */ /* 0x0001e2000c10150e */
[----:B------:R-:W-:-:S05]  /*3120*/  IADD3 R122, P0, R3, R154, RZ ;  /* 0x0000009a037a7210 */ /* 0x000fca0007f1e0ff */
[----:B------:R-:W-:Y:S01]  /*3130*/  IMAD.X R123, R15, 0x1, R155, P0 ;  /* 0x000000010f7b7824 */ /* 0x000fe200000e069b */
[----:B------:R-:W-:-:S05]  /*3140*/  IADD3 R4, P0, R9, R154, RZ ;  /* 0x0000009a09047210 */ /* 0x000fca0007f1e0ff */
[----:B------:R-:W-:Y:S01]  /*3150*/  IMAD.X R5, R15, 0x1, R155, P0 ;  /* 0x000000010f057824 */ /* 0x000fe200000e069b */
[----:B------:R-:W-:-:S13]  /*3160*/  ISETP.GT.AND P0, PT, R7, RZ, P2 ;  /* 0x000000ff0700720c */ /* 0x000fda0001704270 */
[----:B0-----:R-:W-:Y:S05]  /*3170*/  @!P0 BRA `(.L_x_43) ;  /* 0x0000000000048947 */ /* 0x001fea0003800000 */
[----:B------:R0:W5:Y:S02]  /*3180*/  LDG.E.LTC128B.U16 R159, desc[UR14][R166.64+0x30] ;  /* 0x0000300ea69f7981 */ /* 0x000164000c1e1520 */
.L_x_43:
[----:B------:R-:W-:Y:S05]  /*3190*/  BSYNC B0 ;  /* 0x0000000000007941 */ /* 0x000fea0003800000 */
.L_x_42:
[----:B-----5:R-:W-:Y:S01]  /*31a0*/  IMAD.U32 R13, R159, 0x10000, RZ ;  /* 0x000100009f0d7824 */ /* 0x020fe200078e00ff */
[----:B------:R-:W-:Y:S01]  /*31b0*/  ISETP.GT.AND P1, PT, R8, 0x19, PT ;  /* 0x000000190800780c */ /* 0x000fe20003f24270 */
[----:B------:R-:W-:Y:S01]  /*31c0*/  @P0 IMAD.MOV.U32 R12, RZ, RZ, R154 ;  /* 0x000000ffff0c0224 */ /* 0x000fe200078e009a */
[----:B------:R-:W-:Y:S01]  /*31d0*/  LOP3.LUT R120, R120, 0xffffff7f, RZ, 0xc0, !PT ;  /* 0xffffff7f78787812 */ /* 0x000fe200078ec0ff */
[----:B------:R-:W-:Y:S01]  /*31e0*/  FMUL R13, R13, R2 ;  /* 0x000000020d0d7220 */ /* 0x000fe20000400000 */
[----:B------:R-:W-:Y:S03]  /*31f0*/  BSSY B0, `(.L_x_44) ;  /* 0x000000a000007945 */ /* 0x000fe60003800000 */
[----:B------:R-:W-:-:S05]  /*3200*/  FFMA R13, R132, R0, R13 ;  /* 0x00000000840d7223 */ /* 0x000fca000000000d */
[----:B------:R-:W-:Y:S02]  /*3210*/  F2FP.BF16.F32.PACK_AB R13, RZ, R13 ;  /* 0x0000000dff0d723e */ /* 0x000fe400000010ff */
[----:B------:R-:W-:Y:S02]  /*3220*/  @P1 LOP3.LUT R120, R120, 0x80, RZ, 0xfc, !PT ;  /* 0x0000008078781812 */ /* 0x000fe400078efcff */
[----:B------:R-:W-:Y:S01]  /*3230*/  PRMT R6, R13, 0x7610, R6 ;  /* 0x000076100d067816 */ /* 0x000fe20000000006 */
[----:B------:R-:W-:-:S05]  /*3240*/  @P0 IMAD.MOV.U32 R13, RZ, RZ, R155 ;  /* 0x000000ffff0d0224 */ /* 0x000fca00078e009b */
[----:B------:R0:W-:Y:S01]  /*3250*/  @P0 STG.E.U16 desc[UR14][R12.64+0x30], R6 ;  /* 0x000030060c000986 */ /* 0x0001e2000c10150e */
[----:B------:R-:W-:-:S13]  /*3260*/  ISETP.GT.AND P0, PT, R7, RZ, P1 ;  /* 0x000000ff0700720c */ /* 0x000fda0000f04270 */
[----:B0-----:R-:W-:Y:S05]  /*3270*/  @!P0 BRA `(.L_x_45) ;  /* 0x0000000000048947 */ /* 0x001fea0003800000 */
[----:B------:R0:W5:Y:S02]  /*3280*/  LDG.E.LTC128B.U16 R159, desc[UR14][R166.64+0x32] ;  /* 0x0000320ea69f7981 */ /* 0x000164000c1e1520 */
.L_x_45:
[----:B------:R-:W-:Y:S05]  /*3290*/  BSYNC B0 ;  /* 0x0000000000007941 */ /* 0x000fea0003800000 */
.L_x_44:
        /* <DEDUP_REMOVED lines=11> */
.L_x_47:
[----:B------:R-:W-:Y:S05]  /*3350*/  BSYNC B0 ;  /* 0x0000000000007941 */ /* 0x000fea0003800000 */
.L_x_46:
        /* <DEDUP_REMOVED lines=12> */
.L_x_49:
[----:B------:R-:W-:Y:S05]  /*3420*/  BSYNC B0 ;  /* 0x0000000000007941 */ /* 0x000fea0003800000 */
.L_x_48:
[----:B-----5:R-:W-:Y:S01]  /*3430*/  IMAD.U32 R13, R159, 0x10000, RZ ;  /* 0x000100009f0d7824 */ /* 0x020fe200078e00ff */
        /* <DEDUP_REMOVED lines=11> */
[----:B0-----:R-:W-:Y:S05]  /*34f0*/  @!P0 BRA `(.L_x_51) ;  /* 0x0000000000048947 */ /* 0x001fea0003800000 */
[----:B------:R0:W5:Y:S02]  /*3500*/  LDG.E.LTC128B.U16 R159, desc[UR14][R166.64+0x40] ;  /* 0x0000400ea69f7981 */ /* 0x000164000c1e1520 */
.L_x_51:
[----:B------:R-:W-:Y:S05]  /*3510*/  BSYNC B0 ;  /* 0x0000000000007941 */ /* 0x000fea0003800000 */
.L_x_50:
        /* <DEDUP_REMOVED lines=15> */
.L_x_53:
[----:B------:R-:W-:Y:S05]  /*3610*/  BSYNC B0 ;  /* 0x0000000000007941 */ /* 0x000fea0003800000 */
.L_x_52:
        /* <DEDUP_REMOVED lines=11> */
.L_x_55:
[----:B------:R-:W-:Y:S05]  /*36d0*/  BSYNC B0 ;  /* 0x0000000000007941 */ /* 0x000fea0003800000 */
.L_x_54:
        /* <DEDUP_REMOVED lines=12> */
.L_x_57:
[----:B------:R-:W-:Y:S05]  /*37a0*/  BSYNC B0 ;  /* 0x0000000000007941 */ /* 0x000fea0003800000 */
.L_x_56:
        /* <DEDUP_REMOVED lines=14> */
.L_x_59:
[----:B------:R-:W-:Y:S05]  /*3890*/  BSYNC B0 ;  /* 0x0000000000007941 */ /* 0x000fea0003800000 */
.L_x_58:
        /* <DEDUP_REMOVED lines=15> */
.L_x_61:
[----:B------:R-:W-:Y:S05]  /*3990*/  BSYNC B0 ;  /* 0x0000000000007941 */ /* 0x000fea0003800000 */
.L_x_60:
        /* <DEDUP_REMOVED lines=11> */
.L_x_63:
[----:B------:R-:W-:Y:S05]  /*3a50*/  BSYNC B0 ;  /* 0x0000000000007941 */ /* 0x000fea0003800000 */
.L_x_62:
        /* <DEDUP_REMOVED lines=12> */
.L_x_65:
[----:B------:R-:W-:Y:S05]  /*3b20*/  BSYNC B0 ;  /* 0x0000000000007941 */ /* 0x000fea0003800000 */
.L_x_64:
[----:B-----5:R-:W-:Y:S01]  /*3b30*/  IMAD.U32 R13, R159, 0x10000, RZ ;  /* 0x000100009f0d7824 */ /* 0x020fe200078e00ff */
[----:B------:R-:W-:Y:S01]  /*3b40*/  ISETP.GT.AND P3, PT, R8, 0x30, PT ;  /* 0x000000300800780c */ /* 0x000fe20003f64270 */
[----:B------:R-:W-:Y:S01]  /*3b50*/  @P0 IMAD.MOV.U32 R12, RZ, RZ, R156 ;  /* 0x000000ffff0c0224 */ /* 0x000fe200078e009c */
[----:B------:R-:W-:Y:S01]  /*3b60*/  BSSY B0, `(.L_x_66) ;  /* 0x0000009000007945 */ /* 0x000fe20003800000 */
[----:B------:R-:W-:Y:S01]  /*3b70*/  FMUL R6, R13, R2 ;  /* 0x000000020d067220 */ /* 0x000fe20000400000 */
[----:B------:R-:W-:-:S03]  /*3b80*/  @P0 IMAD.MOV.U32 R13, RZ, RZ, R157 ;  /* 0x000000ffff0d0224 */ /* 0x000fc600078e009d */
[----:B------:R-:W-:-:S05]  /*3b90*/  FFMA R6, R143, R0, R6 ;  /* 0x000000008f067223 */ /* 0x000fca0000000006 */
[----:B------:R-:W-:-:S05]  /*3ba0*/  F2FP.BF16.F32.PACK_AB R6, RZ, R6 ;  /* 0x00000006ff06723e */ /* 0x000fca00000010ff */
[----:B------:R0:W-:Y:S01]  /*3bb0*/  @P0 STG.E.U16 desc[UR14][R12.64+0x52], R6 ;  /* 0x000052060c000986 */ /* 0x0001e2000c10150e */
[----:B------:R-:W-:-:S13]  /*3bc0*/  ISETP.GT.AND P0, PT, R7, RZ, P3 ;  /* 0x000000ff0700720c */ /* 0x000fda0001f04270 */
[----:B0-----:R-:W-:Y:S05]  /*3bd0*/  @!P0 BRA `(.L_x_67) ;  /* 0x0000000000048947 */ /* 0x001fea0003800000 */
[----:B------:R0:W5:Y:S02]  /*3be0*/  LDG.E.LTC128B.U16 R159, desc[UR14][R166.64+0x60] ;  /* 0x0000600ea69f7981 */ /* 0x000164000c1e1520 */
.L_x_67:
[----:B------:R-:W-:Y:S05]  /*3bf0*/  BSYNC B0 ;  /* 0x0000000000007941 */ /* 0x000fea0003800000 */
.L_x_66:
[----:B-----5:R-:W-:Y:S01]  /*3c00*/  IMAD.U32 R13, R159, 0x10000, RZ ;  /* 0x000100009f0d7824 */ /* 0x020fe200078e00ff */
[----:B------:R-:W-:Y:S01]  /*3c10*/  ISETP.GT.AND P2, PT, R8, 0x31, PT ;  /* 0x000000310800780c */ /* 0x000fe20003f44270 */
        /* <DEDUP_REMOVED lines=8> */
[----:B------:R-:W-:-:S13]  /*3ca0*/  ISETP.GT.AND P0, PT, R7, RZ, P2 ;  /* 0x000000ff0700720c */ /* 0x000fda0001704270 */
[----:B0-----:R-:W-:Y:S05]  /*3cb0*/  @!P0 BRA `(.L_x_69) ;  /* 0x0000000000048947 */ /* 0x001fea0003800000 */
[----:B------:R0:W5:Y:S02]  /*3cc0*/  LDG.E.LTC128B.U16 R159, desc[UR14][R166.64+0x62] ;  /* 0x0000620ea69f7981 */ /* 0x000164000c1e1520 */
.L_x_69:
[----:B------:R-:W-:Y:S05]  /*3cd0*/  BSYNC B0 ;  /* 0x0000000000007941 */ /* 0x000fea0003800000 */
.L_x_68:
        /* <DEDUP_REMOVED lines=11> */
.L_x_71:
[----:B------:R-:W-:Y:S05]  /*3d90*/  BSYNC B0 ;  /* 0x0000000000007941 */ /* 0x000fea0003800000 */
.L_x_70:
        /* <DEDUP_REMOVED lines=12> */
.L_x_73:
[----:B------:R-:W-:Y:S05]  /*3e60*/  BSYNC B0 ;  /* 0x0000000000007941 */ /* 0x000fea0003800000 */
.L_x_72:
        /* <DEDUP_REMOVED lines=12> */
.L_x_75:
[----:B------:R-:W-:Y:S05]  /*3f30*/  BSYNC B0 ;  /* 0x0000000000007941 */ /* 0x000fea0003800000 */
.L_x_74:
        /* <DEDUP_REMOVED lines=9> */
[----:B------:R-:W-:-:S04]  /*3fd0*/  ISETP.GT.AND P0, PT, R8, 0x39, PT ;  /* 0x000000390800780c */ /* 0x000fc80003f04270 */
[----:B------:R-:W-:-:S13]  /*3fe0*/  ISETP.GT.AND P5, PT, R7, RZ, P0 ;  /* 0x000000ff0700720c */ /* 0x000fda00007a4270 */
[----:B0-----:R-:W-:Y:S05]  /*3ff0*/  @!P5 BRA `(.L_x_77) ;  /* 0x000000000004d947 */ /* 0x001fea0003800000 */
[----:B------:R0:W5:Y:S02]  /*4000*/  LDG.E.LTC128B.U16 R159, desc[UR14][R166.64+0x72] ;  /* 0x0000720ea69f7981 */ /* 0x000164000c1e1520 */
.L_x_77:
[----:B------:R-:W-:Y:S05]  /*4010*/  BSYNC B0 ;  /* 0x0000000000007941 */ /* 0x000fea0003800000 */
.L_x_76:
        /* <DEDUP_REMOVED lines=11> */
.L_x_79:
[----:B------:R-:W-:Y:S05]  /*40d0*/  BSYNC B0 ;  /* 0x0000000000007941 */ /* 0x000fea0003800000 */
.L_x_78:
        /* <DEDUP_REMOVED lines=12> */
.L_x_81:
[----:B------:R-:W-:Y:S05]  /*41a0*/  BSYNC B0 ;  /* 0x0000000000007941 */ /* 0x000fea0003800000 */
.L_x_80:
[----:B0--3-5:R-:W-:Y:S01]  /*41b0*/  IMAD.U32 R11, R159, 0x10000, RZ ;  /* 0x000100009f0b7824 */ /* 0x029fe200078e00ff */
[----:B------:R-:W-:Y:S01]  /*41c0*/  LOP3.LUT R121, R9, 0x10, RZ, 0xfc, !PT ;  /* 0x0000001009797812 */ /* 0x000fe200078efcff */
[----:B------:R-:W-:Y:S01]  /*41d0*/  @P5 IMAD.MOV.U32 R12, RZ, RZ, R156 ;  /* 0x000000ffff0c5224 */ /* 0x000fe200078e009c */
[----:B------:R-:W-:Y:S01]  /*41e0*/  USHF.L.U32 UR22, UR4, 0x7, URZ ;  /* 0x0000000704167899 */ /* 0x000fe2000800063f */
[----:B------:R-:W-:Y:S01]  /*41f0*/  FMUL R6, R11, R2 ;  /* 0x000000020b067220 */ /* 0x000fe20000400000 */
[----:B------:R-:W-:Y:S01]  /*4200*/  @P5 IMAD.MOV.U32 R13, RZ, RZ, R157 ;  /* 0x000000ffff0d5224 */ /* 0x000fe200078e009d */
[----:B------:R-:W-:Y:S02]  /*4210*/  USHF.L.U64.HI UR4, UR4, 0x7, UR5 ;  /* 0x0000000704047899 */ /* 0x000fe40008010205 */
[----:B------:R-:W-:-:S05]  /*4220*/  FFMA R6, R151, R0, R6 ;  /* 0x0000000097067223 */ /* 0x000fca0000000006 */
[----:B------:R-:W-:-:S05]  /*4230*/  F2FP.BF16.F32.PACK_AB R6, RZ, R6 ;  /* 0x00000006ff06723e */ /* 0x000fca00000010ff */
[----:B------:R0:W-:Y:S01]  /*4240*/  @P5 STG.E.U16 desc[UR14][R12.64+0x72], R6 ;  /* 0x000072060c005986 */ /* 0x0001e2000c10150e */
[----:B------:R-:W-:-:S05]  /*4250*/  IADD3 R124, P5, R121, R154, RZ ;  /* 0x0000009a797c7210 */ /* 0x000fca0007fbe0ff */
[----:B------:R-:W-:Y:S01]  /*4260*/  IMAD.X R125, R15, 0x1, R155, P5 ;  /* 0x000000010f7d7824 */ /* 0x000fe200028e069b */
[----:B------:R-:W-:-:S04]  /*4270*/  IADD3 R10, P5, R20, UR22, RZ ;  /* 0x00000016140a7c10 */ /* 0x000fc8000ffbe0ff */
[----:B------:R-:W-:Y:S02]  /*4280*/  IADD3.X R11, R21, UR4, RZ, P5, !PT ;  /* 0x00000004150b7c10 */ /* 0x000fe4000affe4ff */
[----:B------:R-:W-:-:S13]  /*4290*/  ISETP.GT.AND P5, PT, R7, 0x40, P4 ;  /* 0x000000400700780c */ /* 0x000fda00027a4270 */
[----:B------:R-:W0:Y:S01]  /*42a0*/  @P5 LDG.E.LTC128B.U16 R159, desc[UR14][R10.64] ;  /* 0x0000000e0a9f5981 */ /* 0x000e22000c1e1520 */
[----:B------:R-:W-:Y:S01]  /*42b0*/  LOP3.LUT R23, R9, 0x12, RZ, 0xfc, !PT ;  /* 0x0000001209177812 */ /* 0x000fe200078efcff */
[----:B------:R-:W-:Y:S01]  /*42c0*/  ULOP3.LUT UR21, UR22, 0x2, URZ, 0xfc, !UPT ;  /* 0x0000000216157892 */ /* 0x000fe2000f8efc3f */
[----:B0-----:R-:W-:-:S04]  /*42d0*/  IMAD.U32 R13, R159, 0x10000, RZ ;  /* 0x000100009f0d7824 */ /* 0x001fc800078e00ff */
[----:B------:R-:W-:-:S04]  /*42e0*/  FMUL R13, R13, R2 ;  /* 0x000000020d0d7220 */ /* 0x000fc80000400000 */
[----:B------:R-:W-:-:S05]  /*42f0*/  FFMA R13, R88, R0, R13 ;  /* 0x00000000580d7223 */ /* 0x000fca000000000d */
[----:B------:R-:W-:-:S04]  /*4300*/  F2FP.BF16.F32.PACK_AB R13, RZ, R13 ;  /* 0x0000000dff0d723e */ /* 0x000fc800000010ff */
[----:B------:R-:W-:-:S05]  /*4310*/  PRMT R8, R13, 0x7610, R8 ;  /* 0x000076100d087816 */ /* 0x000fca0000000008 */
[----:B------:R0:W-:Y:S01]  /*4320*/  @P5 STG.E.U16 desc[UR14][R4.64], R8 ;  /* 0x0000000804005986 */ /* 0x0001e2000c10150e */
[----:B------:R-:W-:-:S05]  /*4330*/  IADD3 R126, P5, R23, R154, RZ ;  /* 0x0000009a177e7210 */ /* 0x000fca0007fbe0ff */
[----:B------:R-:W-:Y:S01]  /*4340*/  IMAD.X R127, R15, 0x1, R155, P5 ;  /* 0x000000010f7f7824 */ /* 0x000fe200028e069b */
[----:B------:R-:W-:-:S04]  /*4350*/  IADD3 R128, P5, R20, UR21, RZ ;  /* 0x0000001514807c10 */ /* 0x000fc8000ffbe0ff */
[----:B------:R-:W-:Y:S02]  /*4360*/  IADD3.X R129, R21, UR4, RZ, P5, !PT ;  /* 0x0000000415817c10 */ /* 0x000fe4000affe4ff */
[----:B------:R-:W-:-:S13]  /*4370*/  ISETP.GT.AND P5, PT, R7, 0x40, P6 ;  /* 0x000000400700780c */ /* 0x000fda00037a4270 */
[----:B------:R-:W3:Y:S01]  /*4380*/  @P5 LDG.E.LTC128B.U16 R159, desc[UR14][R128.64] ;  /* 0x0000000e809f5981 */ /* 0x000ee2000c1e1520 */
[----:B------:R-:W-:Y:S01]  /*4390*/  BSSY B0, `(.L_x_82) ;  /* 0x000000d000007945 */ /* 0x000fe20003800000 */
[----:B---3--:R-:W-:-:S04]  /*43a0*/  IMAD.U32 R13, R159, 0x10000, RZ ;  /* 0x000100009f0d7824 */ /* 0x008fc800078e00ff */
[----:B------:R-:W-:-:S04]  /*43b0*/  FMUL R6, R13, R2 ;  /* 0x000000020d067220 */ /* 0x000fc80000400000 */
        /* <DEDUP_REMOVED lines=8> */
[----:B0-----:R-:W-:Y:S05]  /*4440*/  @!P5 BRA `(.L_x_83) ;  /* 0x000000000004d947 */ /* 0x001fea0003800000 */
[----:B------:R0:W5:Y:S02]  /*4450*/  LDG.E.LTC128B.U16 R159, desc[UR14][R12.64] ;  /* 0x0000000e0c9f7981 */ /* 0x000164000c1e1520 */
.L_x_83:
[----:B------:R-:W-:Y:S05]  /*4460*/  BSYNC B0 ;  /* 0x0000000000007941 */ /* 0x000fea0003800000 */
.L_x_82:
[C---:B-----5:R-:W-:Y:S01]  /*4470*/  IMAD.U32 R89, R159.reuse, 0x10000, RZ ;  /* 0x000100009f597824 */ /* 0x060fe200078e00ff */
[----:B------:R-:W-:Y:S01]  /*4480*/  BSSY B0, `(.L_x_84) ;  /* 0x000000d000007945 */ /* 0x000fe20003800000 */
[----:B------:R-:W-:Y:S02]  /*4490*/  PRMT R88, R159, 0x7610, R88 ;  /* 0x000076109f587816 */ /* 0x000fe40000000058 */
[----:B------:R-:W-:-:S04]  /*44a0*/  FMUL R89, R89, R2 ;  /* 0x0000000259597220 */ /* 0x000fc80000400000 */
[----:B------:R-:W-:-:S05]  /*44b0*/  FFMA R89, R90, R0, R89 ;  /* 0x000000005a597223 */ /* 0x000fca0000000059 */
[----:B------:R-:W-:-:S05]  /*44c0*/  F2FP.BF16.F32.PACK_AB R89, RZ, R89 ;  /* 0x00000059ff59723e */ /* 0x000fca00000010ff */
[----:B------:R3:W-:Y:S01]  /*44d0*/  @P5 STG.E.U16 desc[UR14][R18.64], R89 ;  /* 0x0000005912005986 */ /* 0x0007e2000c10150e */
[----:B------:R-:W-:-:S05]  /*44e0*/  IADD3 R128, P5, R3, R156, RZ ;  /* 0x0000009c03807210 */ /* 0x000fca0007fbe0ff */
[----:B------:R-:W-:Y:S01]  /*44f0*/  IMAD.X R129, R15, 0x1, R157, P5 ;  /* 0x000000010f817824 */ /* 0x000fe200028e069d */
[----:B------:R-:W-:-:S13]  /*4500*/  ISETP.GT.AND P5, PT, R7, 0x48, P6 ;  /* 0x000000480700780c */ /* 0x000fda00037a4270 */
[----:B---3--:R-:W-:Y:S05]  /*4510*/  @!P5 BRA `(.L_x_85) ;  /* 0x00000000000cd947 */ /* 0x008fea0003800000 */
[----:B------:R-:W-:-:S04]  /*4520*/  IADD3 R88, P6, R16, UR21, RZ ;  /* 0x0000001510587c10 */ /* 0x000fc8000ffde0ff */
[----:B------:R-:W-:-:S05]  /*4530*/  IADD3.X R89, R17, UR4, RZ, P6, !PT ;  /* 0x0000000411597c10 */ /* 0x000fca000b7fe4ff */
[----:B------:R3:W5:Y:S04]  /*4540*/  LDG.E.LTC128B.U16 R88, desc[UR14][R88.64] ;  /* 0x0000000e58587981 */ /* 0x000768000c1e1520 */
.L_x_85:
[----:B------:R-:W-:Y:S05]  /*4550*/  BSYNC B0 ;  /* 0x0000000000007941 */ /* 0x000fea0003800000 */
.L_x_84:
[----:B---3-5:R-:W-:Y:S01]  /*4560*/  IMAD.U32 R89, R88, 0x10000, RZ ;  /* 0x0001000058597824 */ /* 0x028fe200078e00ff */
[----:B------:R-:W-:Y:S01]  /*4570*/  ULOP3.LUT UR20, UR22, 0x10, URZ, 0xfc, !UPT ;  /* 0x0000001016147892 */ /* 0x000fe2000f8efc3f */
[----:B------:R-:W-:Y:S02]  /*4580*/  LOP3.LUT P6, RZ, R120, 0x4, RZ, 0xc0, !PT ;  /* 0x0000000478ff7812 */ /* 0x000fe400078cc0ff */
[----:B------:R-:W-:Y:S01]  /*4590*/  FMUL R6, R89, R2 ;  /* 0x0000000259067220 */ /* 0x000fe20000400000 */
[----:B------:R-:W-:-:S03]  /*45a0*/  LOP3.LUT R89, R9, 0x20, RZ, 0xfc, !PT ;  /* 0x0000002009597812 */ /* 0x000fc600078efcff */
        /* <DEDUP_REMOVED lines=8> */
[----:B------:R-:W2:Y:S01]  /*4630*/  @P5 LDG.E.LTC128B.U16 R88, desc[UR14][R130.64] ;  /* 0x0000000e82585981 */ /* 0x000ea2000c1e1520 */
[----:B------:R-:W-:Y:S01]  /*4640*/  ULOP3.LUT UR19, UR22, 0x12, URZ, 0xfc, !UPT ;  /* 0x0000001216137892 */ /* 0x000fe2000f8efc3f */
[----:B--2---:R-:W-:-:S04]  /*4650*/  IMAD.U32 R91, R88, 0x10000, RZ ;  /* 0x00010000585b7824 */ /* 0x004fc800078e00ff */
[----:B------:R-:W-:-:S04]  /*4660*/  FMUL R91, R91, R2 ;  /* 0x000000025b5b7220 */ /* 0x000fc80000400000 */
[----:B------:R-:W-:-:S05]  /*4670*/  FFMA R91, R92, R0, R91 ;  /* 0x000000005c5b7223 */ /* 0x000fca000000005b */
[----:B------:R-:W-:-:S04]  /*4680*/  F2FP.BF16.F32.PACK_AB R91, RZ, R91 ;  /* 0x0000005bff5b723e */ /* 0x000fc800000010ff */
[----:B------:R-:W-:Y:S02]  /*4690*/  PRMT R8, R91, 0x7610, R8 ;  /* 0x000076105b087816 */ /* 0x000fe40000000008 */
[----:B------:R-:W-:-:S03]  /*46a0*/  LOP3.LUT R91, R9, 0x22, RZ, 0xfc, !PT ;  /* 0x00000022095b7812 */ /* 0x000fc600078efcff */
[----:B------:R2:W-:Y:S01]  /*46b0*/  @P5 STG.E.U16 desc[UR14][R124.64], R8 ;  /* 0x000000087c005986 */ /* 0x0005e2000c10150e */
[----:B---3--:R-:W-:-:S05]  /*46c0*/  IADD3 R128, P5, R91, R154, RZ ;  /* 0x0000009a5b807210 */ /* 0x008fca0007fbe0ff */
[----:B------:R-:W-:Y:S01]  /*46d0*/  IMAD.X R129, R15, 0x1, R155, P5 ;  /* 0x000000010f817824 */ /* 0x000fe200028e069b */
[----:B------:R-:W-:-:S04]  /*46e0*/  IADD3 R130, P5, R20, UR19, RZ ;  /* 0x0000001314827c10 */ /* 0x000fc8000ffbe0ff */
[----:B------:R-:W-:Y:S02]  /*46f0*/  IADD3.X R131, R21, UR4, RZ, P5, !PT ;  /* 0x0000000415837c10 */ /* 0x000fe4000affe4ff */
[----:B------:R-:W-:-:S04]  /*4700*/  LOP3.LUT P5, RZ, R120, 0x8, RZ, 0xc0, !PT ;  /* 0x0000000878ff7812 */ /* 0x000fc800078ac0ff */
        /* <DEDUP_REMOVED lines=8> */
[----:B--2---:R-:W-:-:S05]  /*4790*/  IADD3 R124, P5, R121, R156, RZ ;  /* 0x0000009c797c7210 */ /* 0x004fca0007fbe0ff */
[----:B------:R-:W-:Y:S01]  /*47a0*/  IMAD.X R125, R15, 0x1, R157, P5 ;  /* 0x000000010f7d7824 */ /* 0x000fe200028e069d */
[----:B------:R-:W-:-:S13]  /*47b0*/  ISETP.GT.AND P5, PT, R7, 0x48, P6 ;  /* 0x000000480700780c */ /* 0x000fda00037a4270 */
[----:B---3--:R-:W-:Y:S05]  /*47c0*/  @!P5 BRA `(.L_x_87) ;  /* 0x00000000000cd947 */ /* 0x008fea0003800000 */
[----:B------:R-:W-:-:S04]  /*47d0*/  IADD3 R92, P6, R16, UR20, RZ ;  /* 0x00000014105c7c10 */ /* 0x000fc8000ffde0ff */
[----:B------:R-:W-:-:S05]  /*47e0*/  IADD3.X R93, R17, UR4, RZ, P6, !PT ;  /* 0x00000004115d7c10 */ /* 0x000fca000b7fe4ff */
[----:B------:R2:W5:Y:S04]  /*47f0*/  LDG.E.LTC128B.U16 R88, desc[UR14][R92.64] ;  /* 0x0000000e5c587981 */ /* 0x000568000c1e1520 */
.L_x_87:
[----:B------:R-:W-:Y:S05]  /*4800*/  BSYNC B0 ;  /* 0x0000000000007941 */ /* 0x000fea0003800000 */
.L_x_86:
[----:B--2--5:R-:W-:Y:S01]  /*4810*/  IMAD.U32 R93, R88, 0x10000, RZ ;  /* 0x00010000585d7824 */ /* 0x024fe200078e00ff */
[----:B------:R-:W-:Y:S01]  /*4820*/  LOP3.LUT P6, RZ, R120, 0x8, RZ, 0xc0, !PT ;  /* 0x0000000878ff7812 */ /* 0x000fe200078cc0ff */
[----:B------:R-:W-:Y:S02]  /*4830*/  BSSY B0, `(.L_x_88) ;  /* 0x000000c000007945 */ /* 0x000fe40003800000 */
[----:B------:R-:W-:-:S04]  /*4840*/  FMUL R93, R93, R2 ;  /* 0x000000025d5d7220 */ /* 0x000fc80000400000 */
[----:B------:R-:W-:-:S05]  /*4850*/  FFMA R93, R94, R0, R93 ;  /* 0x000000005e5d7223 */ /* 0x000fca000000005d */
[----:B------:R-:W-:-:S05]  /*4860*/  F2FP.BF16.F32.PACK_AB R93, RZ, R93 ;  /* 0x0000005dff5d723e */ /* 0x000fca00000010ff */
[----:B------:R2:W-:Y:S01]  /*4870*/  @P5 STG.E.U16 desc[UR14][R124.64], R93 ;  /* 0x0000005d7c005986 */ /* 0x0005e2000c10150e */
[----:B------:R-:W-:-:S05]  /*4880*/  IADD3 R126, P5, R23, R156, RZ ;  /* 0x0000009c177e7210 */ /* 0x000fca0007fbe0ff */
[----:B------:R-:W-:Y:S01]  /*4890*/  IMAD.X R127, R15, 0x1, R157, P5 ;  /* 0x000000010f7f7824 */ /* 0x000fe200028e069d */
[----:B------:R-:W-:-:S13]  /*48a0*/  ISETP.GT.AND P5, PT, R7, 0x48, P6 ;  /* 0x000000480700780c */ /* 0x000fda00037a4270 */
[----:B--2---:R-:W-:Y:S05]  /*48b0*/  @!P5 BRA `(.L_x_89) ;  /* 0x00000000000cd947 */ /* 0x004fea0003800000 */
[----:B------:R-:W-:-:S04]  /*48c0*/  IADD3 R92, P6, R16, UR19, RZ ;  /* 0x00000013105c7c10 */ /* 0x000fc8000ffde0ff */
[----:B------:R-:W-:-:S05]  /*48d0*/  IADD3.X R93, R17, UR4, RZ, P6, !PT ;  /* 0x00000004115d7c10 */ /* 0x000fca000b7fe4ff */
[----:B------:R2:W5:Y:S04]  /*48e0*/  LDG.E.LTC128B.U16 R88, desc[UR14][R92.64] ;  /* 0x0000000e5c587981 */ /* 0x000568000c1e1520 */
.L_x_89:
[----:B------:R-:W-:Y:S05]  /*48f0*/  BSYNC B0 ;  /* 0x0000000000007941 */ /* 0x000fea0003800000 */
.L_x_88:
[----:B--2--5:R-:W-:Y:S01]  /*4900*/  IMAD.U32 R93, R88, 0x10000, RZ ;  /* 0x00010000585d7824 */ /* 0x024fe200078e00ff */
        /* <DEDUP_REMOVED lines=12> */
[----:B------:R-:W3:Y:S01]  /*49d0*/  @P5 LDG.E.LTC128B.U16 R88, desc[UR14][R130.64] ;  /* 0x0000000e82585981 */ /* 0x000ee2000c1e1520 */
[----:B------:R-:W-:Y:S01]  /*49e0*/  ULOP3.LUT UR17, UR22, 0x22, URZ, 0xfc, !UPT ;  /* 0x0000002216117892 */ /* 0x000fe2000f8efc3f */
[----:B---3--:R-:W-:-:S04]  /*49f0*/  IMAD.U32 R95, R88, 0x10000, RZ ;  /* 0x00010000585f7824 */ /* 0x008fc800078e00ff */
[----:B------:R-:W-:-:S04]  /*4a00*/  FMUL R95, R95, R2 ;  /* 0x000000025f5f7220 */ /* 0x000fc80000400000 */
[----:B------:R-:W-:-:S05]  /*4a10*/  FFMA R95, R96, R0, R95 ;  /* 0x00000000605f7223 */ /* 0x000fca000000005f */
[----:B------:R-:W-:-:S04]  /*4a20*/  F2FP.BF16.F32.PACK_AB R95, RZ, R95 ;  /* 0x0000005fff5f723e */ /* 0x000fc800000010ff */
[----:B------:R-:W-:Y:S02]  /*4a30*/  PRMT R8, R95, 0x7610, R8 ;  /* 0x000076105f087816 */ /* 0x000fe40000000008 */
[----:B------:R-:W-:-:S03]  /*4a40*/  LOP3.LUT R95, R9, 0x32, RZ, 0xfc, !PT ;  /* 0x00000032095f7812 */ /* 0x000fc600078efcff */
[----:B------:R3:W-:Y:S01]  /*4a50*/  @P5 STG.E.U16 desc[UR14][R122.64], R8 ;  /* 0x000000087a005986 */ /* 0x0007e2000c10150e */
[----:B--2---:R-:W-:-:S05]  /*4a60*/  IADD3 R126, P5, R95, R154, RZ ;  /* 0x0000009a5f7e7210 */ /* 0x004fca0007fbe0ff */
[----:B------:R-:W-:Y:S01]  /*4a70*/  IMAD.X R127, R15, 0x1, R155, P5 ;  /* 0x000000010f7f7824 */ /* 0x000fe200028e069b */
[----:B------:R-:W-:-:S04]  /*4a80*/  IADD3 R130, P5, R20, UR17, RZ ;  /* 0x0000001114827c10 */ /* 0x000fc8000ffbe0ff */
[----:B------:R-:W-:Y:S02]  /*4a90*/  IADD3.X R131, R21, UR4, RZ, P5, !PT ;  /* 0x0000000415837c10 */ /* 0x000fe4000affe4ff */
[----:B------:R-:W-:-:S04]  /*4aa0*/  LOP3.LUT P5, RZ, R120, 0x20, RZ, 0xc0, !PT ;  /* 0x0000002078ff7812 */ /* 0x000fc800078ac0ff */
[----:B------:R-:W-:-:S13]  /*4ab0*/  ISETP.GT.AND P5, PT, R7, 0x40, P5 ;  /* 0x000000400700780c */ /* 0x000fda0002fa4270 */
[----:B------:R-:W2:Y:S01]  /*4ac0*/  @P5 LDG.E.LTC128B.U16 R88, desc[UR14][R130.64] ;  /* 0x0000000e82585981 */ /* 0x000ea2000c1e1520 */
[----:B------:R-:W-:Y:S01]  /*4ad0*/  BSSY B0, `(.L_x_90) ;  /* 0x000000d000007945 */ /* 0x000fe20003800000 */
[----:B--2---:R-:W-:-:S04]  /*4ae0*/  IMAD.U32 R133, R88, 0x10000, RZ ;  /* 0x0001000058857824 */ /* 0x004fc800078e00ff */
[----:B------:R-:W-:-:S04]  /*4af0*/  FMUL R6, R133, R2 ;  /* 0x0000000285067220 */ /* 0x000fc80000400000 */
[----:B------:R-:W-:-:S05]  /*4b00*/  FFMA R6, R97, R0, R6 ;  /* 0x0000000061067223 */ /* 0x000fca0000000006 */
[----:B------:R-:W-:-:S05]  /*4b10*/  F2FP.BF16.F32.PACK_AB R6, RZ, R6 ;  /* 0x00000006ff06723e */ /* 0x000fca00000010ff */
[----:B------:R2:W-:Y:S01]  /*4b20*/  @P5 STG.E.U16 desc[UR14][R128.64], R6 ;  /* 0x0000000680005986 */ /* 0x0005e2000c10150e */
[----:B---3--:R-:W-:-:S05]  /*4b30*/  IADD3 R122, P5, R89, R156, RZ ;  /* 0x0000009c597a7210 */ /* 0x008fca0007fbe0ff */
[----:B------:R-:W-:Y:S01]  /*4b40*/  IMAD.X R123, R15, 0x1, R157, P5 ;  /* 0x000000010f7b7824 */ /* 0x000fe200028e069d */
[----:B------:R-:W-:-:S13]  /*4b50*/  ISETP.GT.AND P5, PT, R7, 0x48, P6 ;  /* 0x000000480700780c */ /* 0x000fda00037a4270 */
[----:B--2---:R-:W-:Y:S05]  /*4b60*/  @!P5 BRA `(.L_x_91) ;  /* 0x00000000000cd947 */ /* 0x004fea0003800000 */
[----:B------:R-:W-:-:S04]  /*4b70*/  IADD3 R96, P6, R16, UR18, RZ ;  /* 0x0000001210607c10 */ /* 0x000fc8000ffde0ff */
[----:B------:R-:W-:-:S05]  /*4b80*/  IADD3.X R97, R17, UR4, RZ, P6, !PT ;  /* 0x0000000411617c10 */ /* 0x000fca000b7fe4ff */
[----:B------:R2:W5:Y:S04]  /*4b90*/  LDG.E.LTC128B.U16 R88, desc[UR14][R96.64] ;  /* 0x0000000e60587981 */ /* 0x000568000c1e1520 */
.L_x_91:
[----:B------:R-:W-:Y:S05]  /*4ba0*/  BSYNC B0 ;  /* 0x0000000000007941 */ /* 0x000fea0003800000 */
.L_x_90:
        /* <DEDUP_REMOVED lines=14> */
.L_x_93:
[----:B------:R-:W-:Y:S05]  /*4c90*/  BSYNC B0 ;  /* 0x0000000000007941 */ /* 0x000fea0003800000 */
.L_x_92:
        /* <DEDUP_REMOVED lines=42> */
.L_x_95:
[----:B------:R-:W-:Y:S05]  /*4f40*/  BSYNC B0 ;  /* 0x0000000000007941 */ /* 0x000fea0003800000 */
.L_x_94:
        /* <DEDUP_REMOVED lines=14> */
.L_x_97:
[----:B------:R-:W-:Y:S05]  /*5030*/  BSYNC B0 ;  /* 0x0000000000007941 */ /* 0x000fea0003800000 */
.L_x_96:
        /* <DEDUP_REMOVED lines=42> */
.L_x_99:
[----:B------:R-:W-:Y:S05]  /*52e0*/  BSYNC B0 ;  /* 0x0000000000007941 */ /* 0x000fea0003800000 */
.L_x_98:
        /* <DEDUP_REMOVED lines=14> */
.L_x_101:
[----:B------:R-:W-:Y:S05]  /*53d0*/  BSYNC B0 ;  /* 0x0000000000007941 */ /* 0x000fea0003800000 */
.L_x_100:
        /* <DEDUP_REMOVED lines=42> */
.L_x_103:
[----:B------:R-:W-:Y:S05]  /*5680*/  BSYNC B0 ;  /* 0x0000000000007941 */ /* 0x000fea0003800000 */
.L_x_102:
        /* <DEDUP_REMOVED lines=14> */
.L_x_105:
[----:B------:R-:W-:Y:S05]  /*5770*/  BSYNC B0 ;  /* 0x0000000000007941 */ /* 0x000fea0003800000 */
.L_x_104:
[----:B--2--5:R-:W-:Y:S01]  /*5780*/  IMAD.U32 R109, R88, 0x10000, RZ ;  /* 0x00010000586d7824 */ /* 0x024fe200078e00ff */
[----:B------:R-:W-:-:S03]  /*5790*/  ULOP3.LUT UR8, UR22, 0x60, URZ, 0xfc, !UPT ;  /* 0x0000006016087892 */ /* 0x000fc6000f8efc3f */
        /* <DEDUP_REMOVED lines=38> */
.L_x_107:
[----:B------:R-:W-:Y:S05]  /*5a00*/  BSYNC B0 ;  /* 0x0000000000007941 */ /* 0x000fea0003800000 */
.L_x_106:
[----:B--2--5:R-:W-:Y:S01]  /*5a10*/  IMAD.U32 R113, R88, 0x10000, RZ ;  /* 0x0001000058717824 */ /* 0x024fe200078e00ff */
[----:B------:R-:W-:Y:S03]  /*5a20*/  BSSY B0, `(.L_x_108) ;  /* 0x000000c000007945 */ /* 0x000fe60003800000 */
        /* <DEDUP_REMOVED lines=11> */
.L_x_109:
[----:B------:R-:W-:Y:S05]  /*5ae0*/  BSYNC B0 ;  /* 0x0000000000007941 */ /* 0x000fea0003800000 */
.L_x_108:
[----:B--2--5:R-:W-:Y:S01]  /*5af0*/  IMAD.U32 R113, R88, 0x10000, RZ ;  /* 0x0001000058717824 */ /* 0x024fe200078e00ff */
[----:B------:R-:W-:-:S03]  /*5b00*/  ULOP3.LUT UR6, UR22, 0x70, URZ, 0xfc, !UPT ;  /* 0x0000007016067892 */ /* 0x000fc6000f8efc3f */
[----:B------:R-:W-:-:S04]  /*5b10*/  FMUL R6, R113, R2 ;  /* 0x0000000271067220 */ /* 0x000fc80000400000 */
[----:B------:R-:W-:-:S05]  /*5b20*/  FFMA R6, R115, R0, R6 ;  /* 0x0000000073067223 */ /* 0x000fca0000000006 */
[----:B------:R-:W-:-:S05]  /*5b30*/  F2FP.BF16.F32.PACK_AB R6, RZ, R6 ;  /* 0x00000006ff06723e */ /* 0x000fca00000010ff */
[----:B------:R-:W-:Y:S01]  /*5b40*/  @P5 STG.E.U16 desc[UR14][R128.64], R6 ;  /* 0x0000000680005986 */ /* 0x000fe2000c10150e */
        /* <DEDUP_REMOVED lines=10> */
[----:B------:R-:W-:-:S05]  /*5bf0*/  F2FP.BF16.F32.PACK_AB R123, RZ, R123 ;  /* 0x0000007bff7b723e */ /* 0x000fca00000010ff */
[----:B------:R2:W-:Y:S01]  /*5c00*/  @P5 STG.E.U16 desc[UR14][R124.64], R123 ;  /* 0x0000007b7c005986 */ /* 0x0005e2000c10150e */
[----:B------:R-:W-:-:S05]  /*5c10*/  IADD3 R122, P5, R111, R156, RZ ;  /* 0x0000009c6f7a7210 */ /* 0x000fca0007fbe0ff */
[----:B--2---:R-:W-:Y:S01]  /*5c20*/  IMAD.X R123, R15, 0x1, R157, P5 ;  /* 0x000000010f7b7824 */ /* 0x004fe200028e069d */
        /* <DEDUP_REMOVED lines=17> */
.L_x_111:
[----:B------:R-:W-:Y:S05]  /*5d40*/  BSYNC B0 ;  /* 0x0000000000007941 */ /* 0x000fea0003800000 */
.L_x_110:
        /* <DEDUP_REMOVED lines=11> */
[----:B--2---:R-:W-:Y:S05]  /*5e00*/  @!P5 BRA `(.L_x_113) ;  /* 0x000000000004d947 */ /* 0x004fea0003800000 */
[----:B------:R2:W5:Y:S02]  /*5e10*/  LDG.E.LTC128B.U16 R88, desc[UR14][R16.64] ;  /* 0x0000000e10587981 */ /* 0x000564000c1e1520 */
.L_x_113:
[----:B------:R-:W-:Y:S05]  /*5e20*/  BSYNC B0 ;  /* 0x0000000000007941 */ /* 0x000fea0003800000 */
.L_x_112:
        /* <DEDUP_REMOVED lines=13> */
.L_x_115:
[----:B------:R-:W-:Y:S05]  /*5f00*/  BSYNC B0 ;  /* 0x0000000000007941 */ /* 0x000fea0003800000 */
.L_x_114:
[----:B-----5:R-:W-:Y:S01]  /*5f10*/  IMAD.U32 R113, R88, 0x10000, RZ ;  /* 0x0001000058717824 */ /* 0x020fe200078e00ff */
        /* <DEDUP_REMOVED lines=13> */
.L_x_117:
[----:B------:R-:W-:Y:S05]  /*5ff0*/  BSYNC B0 ;  /* 0x0000000000007941 */ /* 0x000fea0003800000 */
.L_x_116:
[----:B---3-5:R-:W-:Y:S01]  /*6000*/  IMAD.U32 R113, R88, 0x10000, RZ ;  /* 0x0001000058717824 */ /* 0x028fe200078e00ff */
        /* <DEDUP_REMOVED lines=10> */
[----:B---3--:R-:W-:Y:S05]  /*60b0*/  @!P5 BRA `(.L_x_119) ;  /* 0x000000000004d947 */ /* 0x008fea0003800000 */
[----:B------:R3:W5:Y:S02]  /*60c0*/  LDG.E.LTC128B.U16 R88, desc[UR14][R112.64] ;  /* 0x0000000e70587981 */ /* 0x000764000c1e1520 */
.L_x_119:
[----:B------:R-:W-:Y:S05]  /*60d0*/  BSYNC B0 ;  /* 0x0000000000007941 */ /* 0x000fea0003800000 */
.L_x_118:
        /* <DEDUP_REMOVED lines=10> */
[----:B0-----:R-:W-:Y:S05]  /*6180*/  @!P5 BRA `(.L_x_121) ;  /* 0x00000000000cd947 */ /* 0x001fea0003800000 */
[----:B------:R-:W-:-:S04]  /*6190*/  IADD3 R118, P6, R12, UR21, RZ ;  /* 0x000000150c767c10 */ /* 0x000fc8000ffde0ff */
[----:B------:R-:W-:-:S05]  /*61a0*/  IADD3.X R119, R13, UR4, RZ, P6, !PT ;  /* 0x000000040d777c10 */ /* 0x000fca000b7fe4ff */
[----:B------:R0:W5:Y:S04]  /*61b0*/  LDG.E.LTC128B.U16 R88, desc[UR14][R118.64] ;  /* 0x0000000e76587981 */ /* 0x000168000c1e1520 */
.L_x_121:
[----:B------:R-:W-:Y:S05]  /*61c0*/  BSYNC B0 ;  /* 0x0000000000007941 */ /* 0x000fea0003800000 */
.L_x_120:
[----:B0----5:R-:W-:Y:S01]  /*61d0*/  IMAD.U32 R119, R88, 0x10000, RZ ;  /* 0x0001000058777824 */ /* 0x021fe200078e00ff */
        /* <DEDUP_REMOVED lines=13> */
.L_x_123:
[----:B------:R-:W-:Y:S05]  /*62b0*/  BSYNC B0 ;  /* 0x0000000000007941 */ /* 0x000fea0003800000 */
.L_x_122:
        /* <DEDUP_REMOVED lines=8> */
[----:B0-----:R-:W-:Y:S01]  /*6340*/  IMAD.X R119, R5, 0x1, R15, P5 ;  /* 0x0000000105777824 */ /* 0x001fe200028e060f */
[----:B------:R-:W-:-:S13]  /*6350*/  ISETP.GT.AND P5, PT, R7, 0x80, P6 ;  /* 0x000000800700780c */ /* 0x000fda00037a4270 */
[----:B------:R-:W-:Y:S05]  /*6360*/  @!P5 BRA `(.L_x_125) ;  /* 0x00000000000cd947 */ /* 0x000fea0003800000 */
[----:B------:R-:W-:-:S04]  /*6370*/  IADD3 R114, P6, R10, UR19, RZ ;  /* 0x000000130a727c10 */ /* 0x000fc8000ffde0ff */
[----:B------:R-:W-:-:S05]  /*6380*/  IADD3.X R115, R11, UR4, RZ, P6, !PT ;  /* 0x000000040b737c10 */ /* 0x000fca000b7fe4ff */
[----:B------:R0:W5:Y:S04]  /*6390*/  LDG.E.LTC128B.U16 R88, desc[UR14][R114.64] ;  /* 0x0000000e72587981 */ /* 0x000168000c1e1520 */
.L_x_125:
[----:B------:R-:W-:Y:S05]  /*63a0*/  BSYNC B0 ;  /* 0x0000000000007941 */ /* 0x000fea0003800000 */
.L_x_124:
[----:B0----5:R-:W-:Y:S01]  /*63b0*/  IMAD.U32 R115, R88, 0x10000, RZ ;  /* 0x0001000058737824 */ /* 0x021fe200078e00ff */
[----:B------:R-:W-:Y:S01]  /*63c0*/  LOP3.LUT P6, RZ, R120, 0x4, RZ, 0xc0, !PT ;  /* 0x0000000478ff7812 */ /* 0x000fe200078cc0ff */
[----:B------:R-:W-:Y:S01]  /*63d0*/  BSSY B0, `(.L_x_126) ;  /* 0x000000d000007945 */ /* 0x000fe20003800000 */
[----:B------:R-:W-:Y:S01]  /*63e0*/  PRMT R60, R88, 0x7610, R60 ;  /* 0x00007610583c7816 */ /* 0x000fe2000000003c */
        /* <DEDUP_REMOVED lines=11> */
.L_x_127:
[----:B------:R-:W-:Y:S05]  /*64a0*/  BSYNC B0 ;  /* 0x0000000000007941 */ /* 0x000fea0003800000 */
.L_x_126:
        /* <DEDUP_REMOVED lines=15> */
.L_x_129:
[----:B------:R-:W-:Y:S05]  /*65a0*/  BSYNC B0 ;  /* 0x0000000000007941 */ /* 0x000fea0003800000 */
.L_x_128:
        /* <DEDUP_REMOVED lines=14> */
.L_x_131:
[----:B------:R-:W-:Y:S05]  /*6690*/  BSYNC B0 ;  /* 0x0000000000007941 */ /* 0x000fea0003800000 */
.L_x_130:
        /* <DEDUP_REMOVED lines=14> */
.L_x_133:
[----:B------:R-:W-:Y:S05]  /*6780*/  BSYNC B0 ;  /* 0x0000000000007941 */ /* 0x000fea0003800000 */
.L_x_132:
        /* <DEDUP_REMOVED lines=14> */
.L_x_135:
[----:B------:R-:W-:Y:S05]  /*6870*/  BSYNC B0 ;  /* 0x0000000000007941 */ /* 0x000fea0003800000 */
.L_x_134:
        /* <DEDUP_REMOVED lines=14> */
.L_x_137:
[----:B------:R-:W-:Y:S05]  /*6960*/  BSYNC B0 ;  /* 0x0000000000007941 */ /* 0x000fea0003800000 */
.L_x_136:
        /* <DEDUP_REMOVED lines=14> */
.L_x_139:
[----:B------:R-:W-:Y:S05]  /*6a50*/  BSYNC B0 ;  /* 0x0000000000007941 */ /* 0x000fea0003800000 */
.L_x_138:
        /* <DEDUP_REMOVED lines=14> */
.L_x_141:
[----:B------:R-:W-:Y:S05]  /*6b40*/  BSYNC B0 ;  /* 0x0000000000007941 */ /* 0x000fea0003800000 */
.L_x_140:
        /* <DEDUP_REMOVED lines=14> */
.L_x_143:
[----:B------:R-:W-:Y:S05]  /*6c30*/  BSYNC B0 ;  /* 0x0000000000007941 */ /* 0x000fea0003800000 */
.L_x_142:
        /* <DEDUP_REMOVED lines=14> */
.L_x_145:
[----:B------:R-:W-:Y:S05]  /*6d20*/  BSYNC B0 ;  /* 0x0000000000007941 */ /* 0x000fea0003800000 */
.L_x_144:
        /* <DEDUP_REMOVED lines=14> */
.L_x_147:
[----:B------:R-:W-:Y:S05]  /*6e10*/  BSYNC B0 ;  /* 0x0000000000007941 */ /* 0x000fea0003800000 */
.L_x_146:
        /* <DEDUP_REMOVED lines=14> */
.L_x_149:
[----:B------:R-:W-:Y:S05]  /*6f00*/  BSYNC B0 ;  /* 0x0000000000007941 */ /* 0x000fea0003800000 */
.L_x_148:
        /* <DEDUP_REMOVED lines=14> */
.L_x_151:
[----:B------:R-:W-:Y:S05]  /*6ff0*/  BSYNC B0 ;  /* 0x0000000000007941 */ /* 0x000fea0003800000 */
.L_x_150:
        /* <DEDUP_REMOVED lines=14> */
.L_x_153:
[----:B------:R-:W-:Y:S05]  /*70e0*/  BSYNC B0 ;  /* 0x0000000000007941 */ /* 0x000fea0003800000 */
.L_x_152:
        /* <DEDUP_REMOVED lines=14> */
.L_x_155:
[----:B------:R-:W-:Y:S05]  /*71d0*/  BSYNC B0 ;  /* 0x0000000000007941 */ /* 0x000fea0003800000 */
.L_x_154:
        /* <DEDUP_REMOVED lines=14> */
.L_x_157:
[----:B------:R-:W-:Y:S05]  /*72c0*/  BSYNC B0 ;  /* 0x0000000000007941 */ /* 0x000fea0003800000 */
.L_x_156:
        /* <DEDUP_REMOVED lines=14> */
.L_x_159:
[----:B------:R-:W-:Y:S05]  /*73b0*/  BSYNC B0 ;  /* 0x0000000000007941 */ /* 0x000fea0003800000 */
.L_x_158:
        /* <DEDUP_REMOVED lines=14> */
.L_x_161:
[----:B------:R-:W-:Y:S05]  /*74a0*/  BSYNC B0 ;  /* 0x0000000000007941 */ /* 0x000fea0003800000 */
.L_x_160:
[----:B0----5:R-:W-:Y:S01]  /*74b0*/  IMAD.U32 R61, R6, 0x10000, RZ ;  /* 0x00010000063d7824 */ /* 0x021fe200078e00ff */
        /* <DEDUP_REMOVED lines=12> */
.L_x_163:
[----:B------:R-:W-:Y:S05]  /*7580*/  BSYNC B0 ;  /* 0x0000000000007941 */ /* 0x000fea0003800000 */
.L_x_162:
        /* <DEDUP_REMOVED lines=13> */
.L_x_165:
[----:B------:R-:W-:Y:S05]  /*7660*/  BSYNC B0 ;  /* 0x0000000000007941 */ /* 0x000fea0003800000 */
.L_x_164:
        /* <DEDUP_REMOVED lines=13> */
.L_x_167:
[----:B------:R-:W-:Y:S05]  /*7740*/  BSYNC B0 ;  /* 0x0000000000007941 */ /* 0x000fea0003800000 */
.L_x_166:
        /* <DEDUP_REMOVED lines=13> */
.L_x_169:
[----:B------:R-:W-:Y:S05]  /*7820*/  BSYNC B0 ;  /* 0x0000000000007941 */ /* 0x000fea0003800000 */
.L_x_168:
        /* <DEDUP_REMOVED lines=13> */
.L_x_171:
[----:B------:R-:W-:Y:S05]  /*7900*/  BSYNC B0 ;  /* 0x0000000000007941 */ /* 0x000fea0003800000 */
.L_x_170:
        /* <DEDUP_REMOVED lines=13> */
.L_x_173:
[----:B------:R-:W-:Y:S05]  /*79e0*/  BSYNC B0 ;  /* 0x0000000000007941 */ /* 0x000fea0003800000 */
.L_x_172:
        /* <DEDUP_REMOVED lines=13> */
.L_x_175:
[----:B------:R-:W-:Y:S05]  /*7ac0*/  BSYNC B0 ;  /* 0x0000000000007941 */ /* 0x000fea0003800000 */
.L_x_174:
        /* <DEDUP_REMOVED lines=9> */
[----:B0-----:R-:W-:Y:S02]  /*7b60*/  IADD3.X R5, R13, UR4, RZ, P5, !PT ;  /* 0x000000040d057c10 */ /* 0x001fe4000affe4ff */
[----:B------:R-:W-:-:S13]  /*7b70*/  ISETP.GT.AND P5, PT, R7, 0x88, P0 ;  /* 0x000000880700780c */ /* 0x000fda00007a4270 */
[----:B------:R-:W-:Y:S05]  /*7b80*/  @!P5 BRA `(.L_x_177) ;  /* 0x000000000004d947 */ /* 0x000fea0003800000 */
[----:B------:R0:W5:Y:S02]  /*7b90*/  LDG.E.LTC128B.U16 R6, desc[UR14][R4.64] ;  /* 0x0000000e04067981 */ /* 0x000164000c1e1520 */
.L_x_177:
[----:B------:R-:W-:Y:S05]  /*7ba0*/  BSYNC B0 ;  /* 0x0000000000007941 */ /* 0x000fea0003800000 */
.L_x_176:
[----:B0----5:R-:W-:Y:S01]  /*7bb0*/  IMAD.U32 R5, R6, 0x10000, RZ ;  /* 0x0001000006057824 */ /* 0x021fe200078e00ff */
[----:B------:R-:W-:Y:S03]  /*7bc0*/  BSSY B0, `(.L_x_178) ;  /* 0x000000d000007945 */ /* 0x000fe60003800000 */
[----:B------:R-:W-:-:S04]  /*7bd0*/  FMUL R4, R5, R2 ;  /* 0x0000000205047220 */ /* 0x000fc80000400000 */
[----:B------:R-:W-:-:S05]  /*7be0*/  FFMA R4, R87, R0, R4 ;  /* 0x0000000057047223 */ /* 0x000fca0000000004 */
[----:B------:R-:W-:-:S04]  /*7bf0*/  F2FP.BF16.F32.PACK_AB R4, RZ, R4 ;  /* 0x00000004ff04723e */ /* 0x000fc800000010ff */
[----:B------:R-:W-:-:S05]  /*7c00*/  PRMT R5, R4, 0x7610, R5 ;  /* 0x0000761004057816 */ /* 0x000fca0000000005 */
        /* <DEDUP_REMOVED lines=8> */
.L_x_179:
[----:B------:R-:W-:Y:S05]  /*7c90*/  BSYNC B0 ;  /* 0x0000000000007941 */ /* 0x000fea0003800000 */
.L_x_178:
        /* <DEDUP_REMOVED lines=14> */
.L_x_181:
[----:B------:R-:W-:Y:S05]  /*7d80*/  BSYNC B0 ;  /* 0x0000000000007941 */ /* 0x000fea0003800000 */
.L_x_180:
[----:B0----5:R-:W-:Y:S01]  /*7d90*/  IMAD.U32 R13, R6, 0x10000, RZ ;  /* 0x00010000060d7824 */ /* 0x021fe200078e00ff */
[----:B------:R-:W-:Y:S01]  /*7da0*/  ISETP.GT.AND P4, PT, R7, 0xc8, P4 ;  /* 0x000000c80700780c */ /* 0x000fe20002784270 */
[----:B------:R-:W-:Y:S02]  /*7db0*/  BSSY B0, `(.L_x_182) ;  /* 0x000000b000007945 */ /* 0x000fe40003800000 */
[----:B------:R-:W-:-:S04]  /*7dc0*/  FMUL R8, R13, R2 ;  /* 0x000000020d087220 */ /* 0x000fc80000400000 */
[----:B------:R-:W-:-:S05]  /*7dd0*/  FFMA R8, R25, R0, R8 ;  /* 0x0000000019087223 */ /* 0x000fca0000000008 */
[----:B------:R-:W-:-:S05]  /*7de0*/  F2FP.BF16.F32.PACK_AB R8, RZ, R8 ;  /* 0x00000008ff08723e */ /* 0x000fca00000010ff */
[----:B------:R0:W-:Y:S01]  /*7df0*/  @P5 STG.E.U16 desc[UR14][R60.64], R8 ;  /* 0x000000083c005986 */ /* 0x0001e2000c10150e */
[----:B------:R-:W-:-:S05]  /*7e00*/  IADD3 R12, P5, R56, R9, RZ ;  /* 0x00000009380c7210 */ /* 0x000fca0007fbe0ff */
[----:B------:R-:W-:Y:S01]  /*7e10*/  IMAD.X R13, R57, 0x1, R15, P5 ;  /* 0x00000001390d7824 */ /* 0x000fe200028e060f */
[----:B------:R-:W-:Y:S07]  /*7e20*/  @!P4 BRA `(.L_x_183) ;  /* 0x00000000000cc947 */ /* 0x000fee0003800000 */
[----:B0-----:R-:W-:-:S04]  /*7e30*/  IADD3 R8, P5, R112, UR22, RZ ;  /* 0x0000001670087c10 */ /* 0x001fc8000ffbe0ff */
[----:B------:R-:W-:-:S05]  /*7e40*/  IADD3.X R9, R113, UR4, RZ, P5, !PT ;  /* 0x0000000471097c10 */ /* 0x000fca000affe4ff */
[----:B------:R0:W5:Y:S04]  /*7e50*/  LDG.E.LTC128B.U16 R6, desc[UR14][R8.64] ;  /* 0x0000000e08067981 */ /* 0x000168000c1e1520 */
.L_x_183:
[----:B------:R-:W-:Y:S05]  /*7e60*/  BSYNC B0 ;  /* 0x0000000000007941 */ /* 0x000fea0003800000 */
.L_x_182:
        /* <DEDUP_REMOVED lines=14> */
.L_x_185:
[----:B------:R-:W-:Y:S05]  /*7f50*/  BSYNC B0 ;  /* 0x0000000000007941 */ /* 0x000fea0003800000 */
.L_x_184:
[----:B-----5:R-:W-:Y:S01]  /*7f60*/  IMAD.U32 R3, R6, 0x10000, RZ ;  /* 0x0001000006037824 */ /* 0x020fe200078e00ff */
[----:B------:R-:W-:Y:S01]  /*7f70*/  LOP3.LUT P5, RZ, R120, 0x4, RZ, 0xc0, !PT ;  /* 0x0000000478ff7812 */ /* 0x000fe200078ac0ff */
[----:B------:R-:W-:Y:S02]  /*7f80*/  BSSY B0, `(.L_x_186) ;  /* 0x000000c000007945 */ /* 0x000fe40003800000 */
[----:B0-----:R-:W-:-:S04]  /*7f90*/  FMUL R8, R3, R2 ;  /* 0x0000000203087220 */ /* 0x001fc80000400000 */
        /* <DEDUP_REMOVED lines=10> */
.L_x_187:
[----:B------:R-:W-:Y:S05]  /*8040*/  BSYNC B0 ;  /* 0x0000000000007941 */ /* 0x000fea0003800000 */
.L_x_186:
        /* <DEDUP_REMOVED lines=14> */
.L_x_189:
[----:B------:R-:W-:Y:S05]  /*8130*/  BSYNC B0 ;  /* 0x0000000000007941 */ /* 0x000fea0003800000 */
.L_x_188:
[----:B-----5:R-:W-:Y:S01]  /*8140*/  IMAD.U32 R3, R6, 0x10000, RZ ;  /* 0x0001000006037824 */ /* 0x020fe200078e00ff */
[----:B------:R-:W-:Y:S01]  /*8150*/  LOP3.LUT P5, RZ, R120, 0x4, RZ, 0xc0, !PT ;  /* 0x0000000478ff7812 */ /* 0x000fe200078ac0ff */
[----:B------:R-:W-:Y:S02]  /*8160*/  BSSY B0, `(.L_x_190) ;  /* 0x000000e000007945 */ /* 0x000fe40003800000 */
[----:B0-----:R-:W-:-:S04]  /*8170*/  FMUL R4, R3, R2 ;  /* 0x0000000203047220 */ /* 0x001fc80000400000 */
[----:B------:R-:W-:-:S05]  /*8180*/  FFMA R4, R29, R0, R4 ;  /* 0x000000001d047223 */ /* 0x000fca0000000004 */
[----:B------:R-:W-:-:S04]  /*8190*/  F2FP.BF16.F32.PACK_AB R4, RZ, R4 ;  /* 0x00000004ff04723e */ /* 0x000fc800000010ff */
[----:B------:R-:W-:Y:S02]  /*81a0*/  PRMT R5, R4, 0x7610, R5 ;  /* 0x0000761004057816 */ /* 0x000fe40000000005 */
[----:B------:R-:W-:-:S03]  /*81b0*/  PRMT R4, R6, 0x7610, R4 ;  /* 0x0000761006047816 */ /* 0x000fc60000000004 */
        /* <DEDUP_REMOVED lines=8> */
.L_x_191:
[----:B------:R-:W-:Y:S05]  /*8240*/  BSYNC B0 ;  /* 0x0000000000007941 */ /* 0x000fea0003800000 */
.L_x_190:
[----:B-----5:R-:W-:Y:S01]  /*8250*/  IMAD.U32 R3, R4, 0x10000, RZ ;  /* 0x0001000004037824 */ /* 0x020fe200078e00ff */
        /* <DEDUP_REMOVED lines=12> */
.L_x_193:
[----:B------:R-:W-:Y:S05]  /*8320*/  BSYNC B0 ;  /* 0x0000000000007941 */ /* 0x000fea0003800000 */
.L_x_192:
        /* <DEDUP_REMOVED lines=14> */
.L_x_195:
[----:B------:R-:W-:Y:S05]  /*8410*/  BSYNC B0 ;  /* 0x0000000000007941 */ /* 0x000fea0003800000 */
.L_x_194:
        /* <DEDUP_REMOVED lines=14> */
.L_x_197:
[----:B------:R-:W-:Y:S05]  /*8500*/  BSYNC B0 ;  /* 0x0000000000007941 */ /* 0x000fea0003800000 */
.L_x_196:
        /* <DEDUP_REMOVED lines=14> */
.L_x_199:
[----:B------:R-:W-:Y:S05]  /*85f0*/  BSYNC B0 ;  /* 0x0000000000007941 */ /* 0x000fea0003800000 */
.L_x_198:
        /* <DEDUP_REMOVED lines=13> */
.L_x_201:
[----:B------:R-:W-:Y:S05]  /*86d0*/  BSYNC B0 ;  /* 0x0000000000007941 */ /* 0x000fea0003800000 */
.L_x_200:
        /* <DEDUP_REMOVED lines=14> */
.L_x_203:
[----:B------:R-:W-:Y:S05]  /*87c0*/  BSYNC B0 ;  /* 0x0000000000007941 */ /* 0x000fea0003800000 */
.L_x_202:
        /* <DEDUP_REMOVED lines=14> */
.L_x_205:
[----:B------:R-:W-:Y:S05]  /*88b0*/  BSYNC B0 ;  /* 0x0000000000007941 */ /* 0x000fea0003800000 */
.L_x_204:
        /* <DEDUP_REMOVED lines=14> */
.L_x_207:
[----:B------:R-:W-:Y:S05]  /*89a0*/  BSYNC B0 ;  /* 0x0000000000007941 */ /* 0x000fea0003800000 */
.L_x_206:
        /* <DEDUP_REMOVED lines=13> */
.L_x_209:
[----:B------:R-:W-:Y:S05]  /*8a80*/  BSYNC B0 ;  /* 0x0000000000007941 */ /* 0x000fea0003800000 */
.L_x_208:
        /* <DEDUP_REMOVED lines=14> */
.L_x_211:
[----:B------:R-:W-:Y:S05]  /*8b70*/  BSYNC B0 ;  /* 0x0000000000007941 */ /* 0x000fea0003800000 */
.L_x_210:
        /* <DEDUP_REMOVED lines=14> */
.L_x_213:
[----:B------:R-:W-:Y:S05]  /*8c60*/  BSYNC B0 ;  /* 0x0000000000007941 */ /* 0x000fea0003800000 */
.L_x_212:
[----:B-----5:R-:W-:Y:S01]  /*8c70*/  IMAD.U32 R3, R4, 0x10000, RZ ;  /* 0x0001000004037824 */ /* 0x020fe200078e00ff */
[----:B------:R-:W-:Y:S01]  /*8c80*/  LOP3.LUT P5, RZ, R120, 0x100, RZ, 0xc0, !PT ;  /* 0x0000010078ff7812 */ /* 0x000fe200078ac0ff */
[----:B------:R-:W-:Y:S02]  /*8c90*/  BSSY B0, `(.L_x_214) ;  /* 0x000000a000007945 */ /* 0x000fe40003800000 */
[----:B------:R-:W-:-:S04]  /*8ca0*/  FMUL R6, R3, R2 ;  /* 0x0000000203067220 */ /* 0x000fc80000400000 */
[----:B------:R-:W-:-:S05]  /*8cb0*/  FFMA R6, R41, R0, R6 ;  /* 0x0000000029067223 */ /* 0x000fca0000000006 */
[----:B------:R-:W-:-:S05]  /*8cc0*/  F2FP.BF16.F32.PACK_AB R6, RZ, R6 ;  /* 0x00000006ff06723e */ /* 0x000fca00000010ff */
[----:B------:R0:W-:Y:S01]  /*8cd0*/  @P4 STG.E.U16 desc[UR14][R18.64], R6 ;  /* 0x0000000612004986 */ /* 0x0001e2000c10150e */
[----:B------:R-:W-:-:S13]  /*8ce0*/  ISETP.GT.AND P4, PT, R7, 0xc8, P5 ;  /* 0x000000c80700780c */ /* 0x000fda0002f84270 */
[----:B0-----:R-:W-:Y:S05]  /*8cf0*/  @!P4 BRA `(.L_x_215) ;  /* 0x00000000000cc947 */ /* 0x001fea0003800000 */
[----:B------:R-:W-:-:S04]  /*8d00*/  IADD3 R4, P5, R112, UR12, RZ ;  /* 0x0000000c70047c10 */ /* 0x000fc8000ffbe0ff */
[----:B------:R-:W-:-:S05]  /*8d10*/  IADD3.X R5, R113, UR4, RZ, P5, !PT ;  /* 0x0000000471057c10 */ /* 0x000fca000affe4ff */
[----:B------:R0:W5:Y:S04]  /*8d20*/  LDG.E.LTC128B.U16 R4, desc[UR14][R4.64] ;  /* 0x0000000e04047981 */ /* 0x000168000c1e1520 */
.L_x_215:
[----:B------:R-:W-:Y:S05]  /*8d30*/  BSYNC B0 ;  /* 0x0000000000007941 */ /* 0x000fea0003800000 */
.L_x_214:
[----:B-----5:R-:W-:Y:S01]  /*8d40*/  IMAD.U32 R3, R4, 0x10000, RZ ;  /* 0x0001000004037824 */ /* 0x020fe200078e00ff */
[----:B------:R-:W-:Y:S03]  /*8d50*/  BSSY B0, `(.L_x_216) ;  /* 0x000000a000007945 */ /* 0x000fe60003800000 */
        /* <DEDUP_REMOVED lines=9> */
.L_x_217:
[----:B------:R-:W-:Y:S05]  /*8df0*/  BSYNC B0 ;  /* 0x0000000000007941 */ /* 0x000fea0003800000 */
.L_x_216:
        /* <DEDUP_REMOVED lines=14> */
.L_x_219:
[----:B------:R-:W-:Y:S05]  /*8ee0*/  BSYNC B0 ;  /* 0x0000000000007941 */ /* 0x000fea0003800000 */
.L_x_218:
        /* <DEDUP_REMOVED lines=14> */
.L_x_221:
[----:B------:R-:W-:Y:S05]  /*8fd0*/  BSYNC B0 ;  /* 0x0000000000007941 */ /* 0x000fea0003800000 */
.L_x_220:
[----:B-----5:R-:W-:Y:S01]  /*8fe0*/  IMAD.U32 R3, R4, 0x10000, RZ ;  /* 0x0001000004037824 */ /* 0x020fe200078e00ff */
[----:B------:R-:W-:Y:S01]  /*8ff0*/  LOP3.LUT P5, RZ, R120, 0x200, RZ, 0xc0, !PT ;  /* 0x0000020078ff7812 */ /* 0x000fe200078ac0ff */
[----:B------:R-:W-:Y:S02]  /*9000*/  BSSY B0, `(.L_x_222) ;  /* 0x000000b000007945 */ /* 0x000fe40003800000 */
[----:B------:R-:W-:Y:S01]  /*9010*/  FMUL R6, R3, R2 ;  /* 0x0000000203067220 */ /* 0x000fe20000400000 */
[----:B------:R-:W-:Y:S02]  /*9020*/  ISETP.GT.AND P5, PT, R7, 0xc8, P5 ;  /* 0x000000c80700780c */ /* 0x000fe40002fa4270 */
[----:B------:R-:W-:Y:S01]  /*9030*/  PRMT R3, R4, 0x7610, R3 ;  /* 0x0000761004037816 */ /* 0x000fe20000000003 */
[----:B------:R-:W-:-:S05]  /*9040*/  FFMA R6, R45, R0, R6 ;  /* 0x000000002d067223 */ /* 0x000fca0000000006 */
[----:B------:R-:W-:-:S05]  /*9050*/  F2FP.BF16.F32.PACK_AB R6, RZ, R6 ;  /* 0x00000006ff06723e */ /* 0x000fca00000010ff */
[----:B------:R0:W-:Y:S01]  /*9060*/  @P4 STG.E.U16 desc[UR14][R10.64], R6 ;  /* 0x000000060a004986 */ /* 0x0001e2000c10150e */
[----:B------:R-:W-:Y:S05]  /*9070*/  @!P5 BRA `(.L_x_223) ;  /* 0x00000000000cd947 */ /* 0x000fea0003800000 */
[----:B------:R-:W-:-:S04]  /*9080*/  IADD3 R4, P4, R112, UR10, RZ ;  /* 0x0000000a70047c10 */ /* 0x000fc8000ff9e0ff */
[----:B0-----:R-:W-:-:S05]  /*9090*/  IADD3.X R5, R113, UR4, RZ, P4, !PT ;  /* 0x0000000471057c10 */ /* 0x001fca000a7fe4ff */
[----:B------:R0:W5:Y:S04]  /*90a0*/  LDG.E.LTC128B.U16 R3, desc[UR14][R4.64] ;  /* 0x0000000e04037981 */ /* 0x000168000c1e1520 */
.L_x_223:
[----:B------:R-:W-:Y:S05]  /*90b0*/  BSYNC B0 ;  /* 0x0000000000007941 */ /* 0x000fea0003800000 */
.L_x_222:
[----:B0----5:R-:W-:Y:S01]  /*90c0*/  IMAD.U32 R5, R3, 0x10000, RZ ;  /* 0x0001000003057824 */ /* 0x021fe200078e00ff */
[----:B------:R-:W-:Y:S01]  /*90d0*/  IADD3 R4, P4, R56, R101, RZ ;  /* 0x0000006538047210 */ /* 0x000fe20007f9e0ff */
[----:B------:R-:W-:Y:S01]  /*90e0*/  BSSY B0, `(.L_x_224) ;  /* 0x000000b000007945 */ /* 0x000fe20003800000 */
[----:B------:R-:W-:Y:S01]  /*90f0*/  ISETP.GT.AND P6, PT, R7, 0xc8, P6 ;  /* 0x000000c80700780c */ /* 0x000fe200037c4270 */
[----:B------:R-:W-:-:S04]  /*9100*/  FMUL R5, R5, R2 ;  /* 0x0000000205057220 */ /* 0x000fc80000400000 */
[----:B------:R-:W-:-:S05]  /*9110*/  FFMA R5, R46, R0, R5 ;  /* 0x000000002e057223 */ /* 0x000fca0000000005 */
[----:B------:R-:W-:Y:S01]  /*9120*/  F2FP.BF16.F32.PACK_AB R6, RZ, R5 ;  /* 0x00000005ff06723e */ /* 0x000fe200000010ff */
[----:B------:R-:W-:-:S05]  /*9130*/  IMAD.X R5, R57, 0x1, R15, P4 ;  /* 0x0000000139057824 */ /* 0x000fca00020e060f */
[----:B------:R0:W-:Y:S01]  /*9140*/  @P5 STG.E.U16 desc[UR14][R4.64], R6 ;  /* 0x0000000604005986 */ /* 0x0001e2000c10150e */
[----:B------:R-:W-:Y:S05]  /*9150*/  @!P6 BRA `(.L_x_225) ;  /* 0x00000000000ce947 */ /* 0x000fea0003800000 */
[----:B0-----:R-:W-:-:S04]  /*9160*/  IADD3 R4, P4, R112, UR9, RZ ;  /* 0x0000000970047c10 */ /* 0x001fc8000ff9e0ff */
[----:B------:R-:W-:-:S05]  /*9170*/  IADD3.X R5, R113, UR4, RZ, P4, !PT ;  /* 0x0000000471057c10 */ /* 0x000fca000a7fe4ff */
[----:B------:R0:W5:Y:S04]  /*9180*/  LDG.E.LTC128B.U16 R3, desc[UR14][R4.64] ;  /* 0x0000000e04037981 */ /* 0x000168000c1e1520 */
.L_x_225:
[----:B------:R-:W-:Y:S05]  /*9190*/  BSYNC B0 ;  /* 0x0000000000007941 */ /* 0x000fea0003800000 */
.L_x_224:
[----:B0----5:R-:W-:Y:S01]  /*91a0*/  IMAD.U32 R5, R3, 0x10000, RZ ;  /* 0x0001000003057824 */ /* 0x021fe200078e00ff */
[----:B------:R-:W-:Y:S01]  /*91b0*/  ISETP.GT.AND P4, PT, R7, 0xc0, P3 ;  /* 0x000000c00700780c */ /* 0x000fe20001f84270 */
[----:B------:R-:W-:Y:S02]  /*91c0*/  BSSY B0, `(.L_x_226) ;  /* 0x000000b000007945 */ /* 0x000fe40003800000 */
[----:B------:R-:W-:-:S04]  /*91d0*/  FMUL R4, R5, R2 ;  /* 0x0000000205047220 */ /* 0x000fc80000400000 */
[----:B------:R-:W-:Y:S01]  /*91e0*/  FFMA R47, R47, R0, R4 ;  /* 0x000000002f2f7223 */ /* 0x000fe20000000004 */
[----:B------:R-:W-:-:S04]  /*91f0*/  IADD3 R4, P5, R56, R103, RZ ;  /* 0x0000006738047210 */ /* 0x000fc80007fbe0ff */
[----:B------:R-:W-:Y:S01]  /*9200*/  F2FP.BF16.F32.PACK_AB R47, RZ, R47 ;  /* 0x0000002fff2f723e */ /* 0x000fe200000010ff */
[----:B------:R-:W-:-:S05]  /*9210*/  IMAD.X R5, R57, 0x1, R15, P5 ;  /* 0x0000000139057824 */ /* 0x000fca00028e060f */
[----:B------:R0:W-:Y:S01]  /*9220*/  @P6 STG.E.U16 desc[UR14][R4.64], R47 ;  /* 0x0000002f04006986 */ /* 0x0001e2000c10150e */
[----:B------:R-:W-:Y:S05]  /*9230*/  @!P4 BRA `(.L_x_227) ;  /* 0x00000000000cc947 */ /* 0x000fea0003800000 */
[----:B0-----:R-:W-:-:S04]  /*9240*/  IADD3 R4, P5, R16, UR8, RZ ;  /* 0x0000000810047c10 */ /* 0x001fc8000ffbe0ff */
[----:B------:R-:W-:-:S05]  /*9250*/  IADD3.X R5, R17, UR4, RZ, P5, !PT ;  /* 0x0000000411057c10 */ /* 0x000fca000affe4ff */
[----:B------:R0:W5:Y:S04]  /*9260*/  LDG.E.LTC128B.U16 R3, desc[UR14][R4.64] ;  /* 0x0000000e04037981 */ /* 0x000168000c1e1520 */
.L_x_227:
[----:B------:R-:W-:Y:S05]  /*9270*/  BSYNC B0 ;  /* 0x0000000000007941 */ /* 0x000fea0003800000 */
.L_x_226:
        /* <DEDUP_REMOVED lines=13> */
.L_x_229:
[----:B------:R-:W-:Y:S05]  /*9350*/  BSYNC B0 ;  /* 0x0000000000007941 */ /* 0x000fea0003800000 */
.L_x_228:
        /* <DEDUP_REMOVED lines=13> */
.L_x_231:
[----:B------:R-:W-:Y:S05]  /*9430*/  BSYNC B0 ;  /* 0x0000000000007941 */ /* 0x000fea0003800000 */
.L_x_230:
        /* <DEDUP_REMOVED lines=13> */
.L_x_233:
[----:B------:R-:W-:Y:S05]  /*9510*/  BSYNC B0 ;  /* 0x0000000000007941 */ /* 0x000fea0003800000 */
.L_x_232:
        /* <DEDUP_REMOVED lines=13> */
.L_x_235:
[----:B------:R-:W-:Y:S05]  /*95f0*/  BSYNC B0 ;  /* 0x0000000000007941 */ /* 0x000fea0003800000 */
.L_x_234:
[----:B0----5:R-:W-:Y:S01]  /*9600*/  IMAD.U32 R5, R3, 0x10000, RZ ;  /* 0x0001000003057824 */ /* 0x021fe200078e00ff */
[----:B------:R-:W-:Y:S01]  /*9610*/  IADD3 R4, P4, R20, R109, RZ ;  /* 0x0000006d14047210 */ /* 0x000fe20007f9e0ff */
[----:B------:R-:W-:Y:S01]  /*9620*/  BSSY B0, `(.L_x_236) ;  /* 0x000000b000007945 */ /* 0x000fe20003800000 */
[----:B------:R-:W-:Y:S01]  /*9630*/  ISETP.GT.AND P2, PT, R7, 0xc0, P0 ;  /* 0x000000c00700780c */ /* 0x000fe20000744270 */
[----:B------:R-:W-:-:S04]  /*9640*/  FMUL R5, R5, R2 ;  /* 0x0000000205057220 */ /* 0x000fc80000400000 */
[----:B------:R-:W-:-:S05]  /*9650*/  FFMA R5, R52, R0, R5 ;  /* 0x0000000034057223 */ /* 0x000fca0000000005 */
[----:B------:R-:W-:Y:S01]  /*9660*/  F2FP.BF16.F32.PACK_AB R6, RZ, R5 ;  /* 0x00000005ff06723e */ /* 0x000fe200000010ff */
[----:B------:R-:W-:Y:S01]  /*9670*/  IMAD.X R5, R21, 0x1, R15, P4 ;  /* 0x0000000115057824 */ /* 0x000fe200020e060f */
[----:B------:R-:W-:-:S04]  /*9680*/  IADD3 R8, P4, R16, UR5, RZ ;  /* 0x0000000510087c10 */ /* 0x000fc8000ff9e0ff */
[----:B------:R0:W-:Y:S01]  /*9690*/  @P3 STG.E.U16 desc[UR14][R4.64], R6 ;  /* 0x0000000604003986 */ /* 0x0001e2000c10150e */
[----:B------:R-:W-:Y:S01]  /*96a0*/  IADD3.X R9, R17, UR4, RZ, P4, !PT ;  /* 0x0000000411097c10 */ /* 0x000fe2000a7fe4ff */
[----:B------:R-:W-:Y:S07]  /*96b0*/  @!P2 BRA `(.L_x_237) ;  /* 0x000000000004a947 */ /* 0x000fee0003800000 */
[----:B------:R0:W5:Y:S02]  /*96c0*/  LDG.E.LTC128B.U16 R3, desc[UR14][R8.64] ;  /* 0x0000000e08037981 */ /* 0x000164000c1e1520 */
.L_x_237:
[----:B------:R-:W-:Y:S05]  /*96d0*/  BSYNC B0 ;  /* 0x0000000000007941 */ /* 0x000fea0003800000 */
.L_x_236:
        /* <DEDUP_REMOVED lines=13> */
.L_x_239:
[----:B------:R-:W-:Y:S05]  /*97b0*/  BSYNC B0 ;  /* 0x0000000000007941 */ /* 0x000fea0003800000 */
.L_x_238:
        /* <DEDUP_REMOVED lines=13> */
.L_x_241:
[----:B------:R-:W-:Y:S05]  /*9890*/  BSYNC B0 ;  /* 0x0000000000007941 */ /* 0x000fea0003800000 */
.L_x_240:
[----:B-----5:R-:W-:-:S04]  /*98a0*/  IMAD.U32 R3, R3, 0x10000, RZ ;  /* 0x0001000003037824 */ /* 0x020fc800078e00ff */
[----:B0-----:R-:W-:Y:S01]  /*98b0*/  FMUL R4, R3, R2 ;  /* 0x0000000203047220 */ /* 0x001fe20000400000 */
[----:B------:R-:W-:-:S03]  /*98c0*/  IADD3 R2, P1, R56, R111, RZ ;  /* 0x0000006f38027210 */ /* 0x000fc60007f3e0ff */
[----:B------:R-:W-:Y:S01]  /*98d0*/  FFMA R4, R55, R0, R4 ;  /* 0x0000000037047223 */ /* 0x000fe20000000004 */
[----:B------:R-:W-:Y:S09]  /*98e0*/  @!P0 EXIT ;  /* 0x000000000000894d */ /* 0x000ff20003800000 */
[----:B------:R-:W-:Y:S01]  /*98f0*/  F2FP.BF16.F32.PACK_AB R4, RZ, R4 ;  /* 0x00000004ff04723e */ /* 0x000fe200000010ff */
[----:B------:R-:W-:-:S05]  /*9900*/  IMAD.X R3, R57, 0x1, R15, P1 ;  /* 0x0000000139037824 */ /* 0x000fca00008e060f */
[----:B------:R-:W-:Y:S01]  /*9910*/  STG.E.U16 desc[UR14][R2.64], R4 ;  /* 0x0000000402007986 */ /* 0x000fe2000c10150e */
[----:B------:R-:W-:Y:S05]  /*9920*/  EXIT ;  /* 0x000000000000794d */ /* 0x000fea0003800000 */
.L_x_21:
[----:B------:R-:W-:Y:S01]  /*9930*/  ULDC.64 UR4, c[0x0][0x650] ;  /* 0x0001940000047ab9 */ /* 0x000fe20000000a00 */
[-C--:B------:R-:W-:Y:S01]  /*9940*/  FMUL R120, R120, R0.reuse ;  /* 0x0000000078787220 */ /* 0x080fe20000400000 */
[----:B------:R-:W-:Y:S01]  /*9950*/  LEA R2, P1, R10, UR4, 0x1 ;  /* 0x000000040a027c11 */ /* 0x000fe2000f8208ff */
[-C--:B------:R-:W-:Y:S01]  /*9960*/  FMUL R121, R121, R0.reuse ;  /* 0x0000000079797220 */ /* 0x080fe20000400000 */
[----:B------:R-:W-:Y:S01]  /*9970*/  ISETP.GT.AND P5, PT, R8, 0x1, PT ;  /* 0x000000010800780c */ /* 0x000fe20003fa4270 */
[----:B------:R-:W-:Y:S01]  /*9980*/  FMUL R122, R122, R0 ;  /* 0x000000007a7a7220 */ /* 0x000fe20000400000 */
[----:B------:R-:W-:Y:S01]  /*9990*/  F2FP.BF16.F32.PACK_AB R120, RZ, R120 ;  /* 0x00000078ff78723e */ /* 0x000fe200000010ff */
[-C--:B------:R-:W-:Y:S01]  /*99a0*/  FMUL R123, R123, R0.reuse ;  /* 0x000000007b7b7220 */ /* 0x080fe20000400000 */
[----:B------:R-:W-:Y:S01]  /*99b0*/  LEA.HI.X R3, R10, UR5, R155, 0x1, P1 ;  /* 0x000000050a037c11 */ /* 0x000fe200088f0c9b */
[-C--:B------:R-:W-:Y:S01]  /*99c0*/  FMUL R124, R124, R0.reuse ;  /* 0x000000007c7c7220 */ /* 0x080fe20000400000 */
[----:B------:R-:W-:Y:S01]  /*99d0*/  ISETP.GT.AND P1, PT, R7, RZ, P5 ;  /* 0x000000ff0700720c */ /* 0x000fe20002f24270 */
[-C--:B------:R-:W-:Y:S01]  /*99e0*/  FMUL R125, R125, R0.reuse ;  /* 0x000000007d7d7220 */ /* 0x080fe20000400000 */
[----:B------:R-:W-:Y:S01]  /*99f0*/  SHF.L.U64.HI R9, R156, 0x1, R9 ;  /* 0x000000019c097819 */ /* 0x000fe20000010209 */
[----:B------:R-:W-:Y:S01]  /*9a00*/  @P0 STG.E.U16 desc[UR14][R2.64], R120 ;  /* 0x0000007802000986 */ /* 0x000fe2000c10150e */
[C---:B------:R-:W-:Y:S01]  /*9a10*/  ISETP.GT.AND P0, PT, R7.reuse, 0x8, P5 ;  /* 0x000000080700780c */ /* 0x040fe20002f04270 */
[-C--:B------:R-:W-:Y:S01]  /*9a20*/  FMUL R126, R126, R0.reuse ;  /* 0x000000007e7e7220 */ /* 0x080fe20000400000 */
[----:B------:R-:W-:Y:S01]  /*9a30*/  ISETP.GT.AND P3, PT, R7, 0x8, P4 ;  /* 0x000000080700780c */ /* 0x000fe20002764270 */
[----:B------:R-:W-:Y:S01]  /*9a40*/  FMUL R127, R127, R0 ;  /* 0x000000007f7f7220 */ /* 0x000fe20000400000 */
[----:B------:R-:W-:Y:S01]  /*9a50*/  LEA R156, P2, R156, R2, 0x1 ;  /* 0x000000029c9c7211 */ /* 0x000fe200078408ff */
[-C--:B------:R-:W-:Y:S01]  /*9a60*/  FMUL R128, R128, R0.reuse ;  /* 0x0000000080807220 */ /* 0x080fe20000400000 */
[----:B------:R-:W-:Y:S01]  /*9a70*/  F2FP.BF16.F32.PACK_AB R121, RZ, R121 ;  /* 0x00000079ff79723e */ /* 0x000fe200000010ff */
[----:B------:R-:W-:Y:S01]  /*9a80*/  FMUL R129, R129, R0 ;  /* 0x0000000081817220 */ /* 0x000fe20000400000 */
[----:B------:R-:W-:Y:S01]  /*9a90*/  F2FP.BF16.F32.PACK_AB R122, RZ, R122 ;  /* 0x0000007aff7a723e */ /* 0x000fe200000010ff */
[----:B------:R-:W-:Y:S01]  /*9aa0*/  IMAD.X R157, R9, 0x1, R3, P2 ;  /* 0x00000001099d7824 */ /* 0x000fe200010e0603 */
[----:B------:R-:W-:Y:S01]  /*9ab0*/  F2FP.BF16.F32.PACK_AB R123, RZ, R123 ;  /* 0x0000007bff7b723e */ /* 0x000fe200000010ff */
[----:B------:R-:W-:Y:S01]  /*9ac0*/  @P1 STG.E.U16 desc[UR14][R2.64+0x2], R121 ;  /* 0x0000027902001986 */ /* 0x000fe2000c10150e */
[C---:B------:R-:W-:Y:S01]  /*9ad0*/  ISETP.GT.AND P6, PT, R8.reuse, 0x8, PT ;  /* 0x000000080800780c */ /* 0x040fe20003fc4270 */
[--C-:B------:R-:W-:Y:S01]  /*9ae0*/  @P0 IMAD.MOV.U32 R4, RZ, RZ, R156.reuse ;  /* 0x000000ffff040224 */ /* 0x100fe200078e009c */
[----:B------:R-:W-:Y:S01]  /*9af0*/  ISETP.GT.AND P5, PT, R8, 0x9, PT ;  /* 0x000000090800780c */ /* 0x000fe20003fa4270 */
[--C-:B------:R-:W-:Y:S01]  /*9b00*/  @P0 IMAD.MOV.U32 R5, RZ, RZ, R157.reuse ;  /* 0x000000ffff050224 */ /* 0x100fe200078e009d */
[----:B------:R-:W-:Y:S01]  /*9b10*/  @P3 STG.E.U16 desc[UR14][R156.64], R122 ;  /* 0x0000007a9c003986 */ /* 0x000fe2000c10150e */
[C---:B------:R-:W-:Y:S01]  /*9b20*/  ISETP.GT.AND P1, PT, R7.reuse, RZ, P6 ;  /* 0x000000ff0700720c */ /* 0x040fe20003724270 */
[-C--:B------:R-:W-:Y:S01]  /*9b30*/  FMUL R130, R130, R0.reuse ;  /* 0x0000000082827220 */ /* 0x080fe20000400000 */
[C---:B------:R-:W-:Y:S01]  /*9b40*/  ISETP.GT.AND P2, PT, R7.reuse, RZ, P5 ;  /* 0x000000ff0700720c */ /* 0x040fe20002f44270 */
[----:B------:R0:W-:Y:S01]  /*9b50*/  @P0 STG.E.U16 desc[UR14][R4.64+0x2], R123 ;  /* 0x0000027b04000986 */ /* 0x0001e2000c10150e */
[----:B------:R-:W-:Y:S01]  /*9b60*/  ISETP.GT.AND P0, PT, R7, 0x8, P6 ;  /* 0x000000080700780c */ /* 0x000fe20003704270 */
[----:B------:R-:W-:Y:S01]  /*9b70*/  FMUL R131, R131, R0 ;  /* 0x0000000083837220 */ /* 0x000fe20000400000 */
[----:B------:R-:W-:Y:S01]  /*9b80*/  F2FP.BF16.F32.PACK_AB R124, RZ, R124 ;  /* 0x0000007cff7c723e */ /* 0x000fe200000010ff */
[----:B------:R-:W-:Y:S01]  /*9b90*/  IMAD.SHL.U32 R9, R14, 0x80, RZ ;  /* 0x000000800e097824 */ /* 0x000fe200078e00ff */
[----:B------:R-:W-:Y:S01]  /*9ba0*/  F2FP.BF16.F32.PACK_AB R125, RZ, R125 ;  /* 0x0000007dff7d723e */ /* 0x000fe200000010ff */
[----:B------:R-:W-:Y:S01]  /*9bb0*/  FMUL R132, R132, R0 ;  /* 0x0000000084847220 */ /* 0x000fe20000400000 */
[----:B------:R-:W-:Y:S01]  /*9bc0*/  F2FP.BF16.F32.PACK_AB R126, RZ, R126 ;  /* 0x0000007eff7e723e */ /* 0x000fe200000010ff */
[-C--:B------:R-:W-:Y:S01]  /*9bd0*/  FMUL R133, R133, R0.reuse ;  /* 0x0000000085857220 */ /* 0x080fe20000400000 */
[----:B------:R-:W-:Y:S01]  /*9be0*/  ISETP.GT.AND P3, PT, R8, 0x10, PT ;  /* 0x000000100800780c */ /* 0x000fe20003f64270 */
[----:B------:R-:W-:Y:S01]  /*9bf0*/  @P1 STG.E.U16 desc[UR14][R2.64+0x10], R124 ;  /* 0x0000107c02001986 */ /* 0x000fe2000c10150e */
[----:B------:R-:W-:Y:S01]  /*9c00*/  ISETP.GT.AND P1, PT, R7, 0x8, P5 ;  /* 0x000000080700780c */ /* 0x000fe20002f24270 */
[----:B------:R-:W-:Y:S01]  /*9c10*/  FMUL R134, R134, R0 ;  /* 0x0000000086867220 */ /* 0x000fe20000400000 */
[----:B------:R-:W-:Y:S01]  /*9c20*/  F2FP.BF16.F32.PACK_AB R127, RZ, R127 ;  /* 0x0000007fff7f723e */ /* 0x000fe200000010ff */
[--C-:B0-----:R-:W-:Y:S01]  /*9c30*/  @P0 IMAD.MOV.U32 R4, RZ, RZ, R156.reuse ;  /* 0x000000ffff040224 */ /* 0x101fe200078e009c */
[----:B------:R-:W-:Y:S01]  /*9c40*/  @P2 STG.E.U16 desc[UR14][R2.64+0x12], R125 ;  /* 0x0000127d02002986 */ /* 0x000fe2000c10150e */
[----:B------:R-:W-:Y:S01]  /*9c50*/  @P0 IMAD.MOV.U32 R5, RZ, RZ, R157 ;  /* 0x000000ffff050224 */ /* 0x000fe200078e009d */
[----:B------:R-:W-:Y:S01]  /*9c60*/  F2FP.BF16.F32.PACK_AB R128, RZ, R128 ;  /* 0x00000080ff80723e */ /* 0x000fe200000010ff */
[-C--:B------:R-:W-:Y:S01]  /*9c70*/  FMUL R135, R135, R0.reuse ;  /* 0x0000000087877220 */ /* 0x080fe20000400000 */
[----:B------:R-:W-:Y:S01]  /*9c80*/  ISETP.GT.AND P2, PT, R8, 0x11, PT ;  /* 0x000000110800780c */ /* 0x000fe20003f44270 */
[-C--:B------:R-:W-:Y:S01]  /*9c90*/  FMUL R136, R136, R0.reuse ;  /* 0x0000000088887220 */ /* 0x080fe20000400000 */
[----:B------:R0:W-:Y:S01]  /*9ca0*/  @P0 STG.E.U16 desc[UR14][R4.64+0x10], R126 ;  /* 0x0000107e04000986 */ /* 0x0001e2000c10150e */
[----:B------:R-:W-:Y:S01]  /*9cb0*/  ISETP.GT.AND P0, PT, R7, RZ, P3 ;  /* 0x000000ff0700720c */ /* 0x000fe20001f04270 */
[-C--:B------:R-:W-:Y:S01]  /*9cc0*/  FMUL R137, R137, R0.reuse ;  /* 0x0000000089897220 */ /* 0x080fe20000400000 */
[----:B------:R-:W-:Y:S01]  /*9cd0*/  F2FP.BF16.F32.PACK_AB R129, RZ, R129 ;  /* 0x00000081ff81723e */ /* 0x000fe200000010ff */
[----:B------:R-:W-:Y:S01]  /*9ce0*/  FMUL R138, R138, R0 ;  /* 0x000000008a8a7220 */ /* 0x000fe20000400000 */
[----:B------:R-:W-:Y:S01]  /*9cf0*/  F2FP.BF16.F32.PACK_AB R130, RZ, R130 ;  /* 0x00000082ff82723e */ /* 0x000fe200000010ff */
[-C--:B------:R-:W-:Y:S01]  /*9d00*/  FMUL R139, R139, R0.reuse ;  /* 0x000000008b8b7220 */ /* 0x080fe20000400000 */
[----:B------:R-:W-:Y:S01]  /*9d10*/  F2FP.BF16.F32.PACK_AB R131, RZ, R131 ;  /* 0x00000083ff83723e */ /* 0x000fe200000010ff */
[-C--:B------:R-:W-:Y:S01]  /*9d20*/  FMUL R140, R140, R0.reuse ;  /* 0x000000008c8c7220 */ /* 0x080fe20000400000 */
[----:B------:R-:W-:Y:S01]  /*9d30*/  SHF.L.U64.HI R15, R14, 0x7, R15 ;  /* 0x000000070e0f7819 */ /* 0x000fe2000001020f */
[----:B------:R-:W-:Y:S01]  /*9d40*/  FMUL R141, R141, R0 ;  /* 0x000000008d8d7220 */ /* 0x000fe20000400000 */
[----:B------:R-:W-:Y:S01]  /*9d50*/  LOP3.LUT R11, R9, 0x2, RZ, 0xfc, !PT ;  /* 0x00000002090b7812 */ /* 0x000fe200078efcff */
[--C-:B0-----:R-:W-:Y:S01]  /*9d60*/  @P1 IMAD.MOV.U32 R4, RZ, RZ, R156.reuse ;  /* 0x000000ffff041224 */ /* 0x101fe200078e009c */
[----:B------:R-:W-:Y:S01]  /*9d70*/  F2FP.BF16.F32.PACK_AB R132, RZ, R132 ;  /* 0x00000084ff84723e */ /* 0x000fe200000010ff */
[--C-:B------:R-:W-:Y:S01]  /*9d80*/  @P1 IMAD.MOV.U32 R5, RZ, RZ, R157.reuse ;  /* 0x000000ffff051224 */ /* 0x100fe200078e009d */
[----:B------:R-:W-:Y:S01]  /*9d90*/  F2FP.BF16.F32.PACK_AB R133, RZ, R133 ;  /* 0x00000085ff85723e */ /* 0x000fe200000010ff */
[----:B------:R-:W-:Y:S01]  /*9da0*/  FMUL R142, R142, R0 ;  /* 0x000000008e8e7220 */ /* 0x000fe20000400000 */
[----:B------:R-:W-:Y:S01]  /*9db0*/  F2FP.BF16.F32.PACK_AB R134, RZ, R134 ;  /* 0x00000086ff86723e */ /* 0x000fe200000010ff */
[-C--:B------:R-:W-:Y:S01]  /*9dc0*/  FMUL R143, R143, R0.reuse ;  /* 0x000000008f8f7220 */ /* 0x080fe20000400000 */
[----:B------:R-:W-:Y:S01]  /*9dd0*/  @P1 STG.E.U16 desc[UR14][R4.64+0x12], R127 ;  /* 0x0000127f04001986 */ /* 0x000fe2000c10150e */
[----:B------:R-:W-:Y:S01]  /*9de0*/  ISETP.GT.AND P1, PT, R8, 0x19, PT ;  /* 0x000000190800780c */ /* 0x000fe20003f24270 */
[-C--:B------:R-:W-:Y:S01]  /*9df0*/  FMUL R144, R144, R0.reuse ;  /* 0x0000000090907220 */ /* 0x080fe20000400000 */
[----:B------:R-:W-:Y:S01]  /*9e00*/  F2FP.BF16.F32.PACK_AB R135, RZ, R135 ;  /* 0x00000087ff87723e */ /* 0x000fe200000010ff */
[----:B------:R-:W-:Y:S01]  /*9e10*/  @P0 STG.E.U16 desc[UR14][R2.64+0x20], R128 ;  /* 0x0000208002000986 */ /* 0x000fe2000c10150e */
[----:B------:R-:W-:Y:S01]  /*9e20*/  ISETP.GT.AND P0, PT, R7, RZ, P2 ;  /* 0x000000ff0700720c */ /* 0x000fe20001704270 */
[----:B------:R-:W-:Y:S01]  /*9e30*/  FMUL R145, R145, R0 ;  /* 0x0000000091917220 */ /* 0x000fe20000400000 */
[----:B------:R-:W-:Y:S01]  /*9e40*/  F2FP.BF16.F32.PACK_AB R136, RZ, R136 ;  /* 0x00000088ff88723e */ /* 0x000fe200000010ff */
[-C--:B------:R-:W-:Y:S01]  /*9e50*/  FMUL R146, R146, R0.reuse ;  /* 0x0000000092927220 */ /* 0x080fe20000400000 */
[----:B------:R-:W-:Y:S01]  /*9e60*/  F2FP.BF16.F32.PACK_AB R137, RZ, R137 ;  /* 0x00000089ff89723e */ /* 0x000fe200000010ff */
[----:B------:R-:W-:Y:S01]  /*9e70*/  FMUL R147, R147, R0 ;  /* 0x0000000093937220 */ /* 0x000fe20000400000 */
[----:B------:R-:W-:Y:S01]  /*9e80*/  F2FP.BF16.F32.PACK_AB R138, RZ, R138 ;  /* 0x0000008aff8a723e */ /* 0x000fe200000010ff */
[-C--:B------:R-:W-:Y:S01]  /*9e90*/  FMUL R148, R148, R0.reuse ;  /* 0x0000000094947220 */ /* 0x080fe20000400000 */
[----:B------:R-:W-:Y:S01]  /*9ea0*/  F2FP.BF16.F32.PACK_AB R139, RZ, R139 ;  /* 0x0000008bff8b723e */ /* 0x000fe200000010ff */
[----:B------:R-:W-:Y:S01]  /*9eb0*/  FMUL R149, R149, R0 ;  /* 0x0000000095957220 */ /* 0x000fe20000400000 */
[----:B------:R-:W-:Y:S01]  /*9ec0*/  F2FP.BF16.F32.PACK_AB R140, RZ, R140 ;  /* 0x0000008cff8c723e */ /* 0x000fe200000010ff */
[-C--:B------:R-:W-:Y:S01]  /*9ed0*/  FMUL R150, R150, R0.reuse ;  /* 0x0000000096967220 */ /* 0x080fe20000400000 */
[----:B------:R-:W-:Y:S01]  /*9ee0*/  ISETP.GT.AND P5, PT, R8, 0x29, PT ;  /* 0x000000290800780c */ /* 0x000fe20003fa4270 */
[----:B------:R-:W-:Y:S01]  /*9ef0*/  @P0 STG.E.U16 desc[UR14][R2.64+0x22], R129 ;  /* 0x0000228102000986 */ /* 0x000fe2000c10150e */
[----:B------:R-:W-:Y:S01]  /*9f00*/  ISETP.GT.AND P0, PT, R7, 0x8, P3 ;  /* 0x000000080700780c */ /* 0x000fe20001f04270 */
[-C--:B------:R-:W-:Y:S01]  /*9f10*/  FMUL R151, R151, R0.reuse ;  /* 0x0000000097977220 */ /* 0x080fe20000400000 */
[----:B------:R-:W-:Y:S01]  /*9f20*/  F2FP.BF16.F32.PACK_AB R141, RZ, R141 ;  /* 0x0000008dff8d723e */ /* 0x000fe200000010ff */
[----:B------:R-:W-:Y:S01]  /*9f30*/  FMUL R88, R88, R0 ;  /* 0x0000000058587220 */ /* 0x000fe20000400000 */
[----:B------:R-:W-:Y:S01]  /*9f40*/  F2FP.BF16.F32.PACK_AB R142, RZ, R142 ;  /* 0x0000008eff8e723e */ /* 0x000fe200000010ff */
[-C--:B------:R-:W-:Y:S01]  /*9f50*/  FMUL R89, R89, R0.reuse ;  /* 0x0000000059597220 */ /* 0x080fe20000400000 */
[----:B------:R-:W-:Y:S01]  /*9f60*/  F2FP.BF16.F32.PACK_AB R143, RZ, R143 ;  /* 0x0000008fff8f723e */ /* 0x000fe200000010ff */
[-C--:B------:R-:W-:Y:S01]  /*9f70*/  FMUL R90, R90, R0.reuse ;  /* 0x000000005a5a7220 */ /* 0x080fe20000400000 */
[----:B------:R-:W-:Y:S01]  /*9f80*/  ISETP.GT.AND P3, PT, R8, 0x30, PT ;  /* 0x000000300800780c */ /* 0x000fe20003f64270 */
[----:B------:R-:W-:Y:S01]  /*9f90*/  FMUL R91, R91, R0 ;  /* 0x000000005b5b7220 */ /* 0x000fe20000400000 */
[----:B------:R-:W-:Y:S01]  /*9fa0*/  F2FP.BF16.F32.PACK_AB R144, RZ, R144 ;  /* 0x00000090ff90723e */ /* 0x000fe200000010ff */
[----:B------:R-:W-:Y:S01]  /*9fb0*/  FMUL R92, R92, R0 ;  /* 0x000000005c5c7220 */ /* 0x000fe20000400000 */
[----:B------:R-:W-:Y:S01]  /*9fc0*/  F2FP.BF16.F32.PACK_AB R145, RZ, R145 ;  /* 0x00000091ff91723e */ /* 0x000fe200000010ff */
[--C-:B------:R-:W-:Y:S01]  /*9fd0*/  @P0 IMAD.MOV.U32 R12, RZ, RZ, R156.reuse ;  /* 0x000000ffff0c0224 */ /* 0x100fe200078e009c */
[----:B------:R-:W-:Y:S01]  /*9fe0*/  F2FP.BF16.F32.PACK_AB R146, RZ, R146 ;  /* 0x00000092ff92723e */ /* 0x000fe200000010ff */
[--C-:B------:R-:W-:Y:S01]  /*9ff0*/  @P0 IMAD.MOV.U32 R13, RZ, RZ, R157.reuse ;  /* 0x000000ffff0d0224 */ /* 0x100fe200078e009d */
[----:B------:R-:W-:Y:S01]  /*a000*/  F2FP.BF16.F32.PACK_AB R147, RZ, R147 ;  /* 0x00000093ff93723e */ /* 0x000fe200000010ff */
[----:B------:R-:W-:Y:S01]  /*a010*/  FMUL R93, R93, R0 ;  /* 0x000000005d5d7220 */ /* 0x000fe20000400000 */
[----:B------:R-:W-:Y:S01]  /*a020*/  F2FP.BF16.F32.PACK_AB R148, RZ, R148 ;  /* 0x00000094ff94723e */ /* 0x000fe200000010ff */
[-C--:B------:R-:W-:Y:S01]  /*a030*/  FMUL R94, R94, R0.reuse ;  /* 0x000000005e5e7220 */ /* 0x080fe20000400000 */
[----:B------:R0:W-:Y:S01]  /*a040*/  @P0 STG.E.U16 desc[UR14][R12.64+0x20], R130 ;  /* 0x000020820c000986 */ /* 0x0001e2000c10150e */
[----:B------:R-:W-:Y:S01]  /*a050*/  ISETP.GT.AND P0, PT, R7, 0x8, P2 ;  /* 0x000000080700780c */ /* 0x000fe20001704270 */
[-C--:B------:R-:W-:Y:S01]  /*a060*/  FMUL R95, R95, R0.reuse ;  /* 0x000000005f5f7220 */ /* 0x080fe20000400000 */
[----:B------:R-:W-:Y:S01]  /*a070*/  ISETP.GT.AND P2, PT, R8, 0x18, PT ;  /* 0x000000180800780c */ /* 0x000fe20003f44270 */
[-C--:B------:R-:W-:Y:S01]  /*a080*/  FMUL R96, R96, R0.reuse ;  /* 0x0000000060607220 */ /* 0x080fe20000400000 */
[----:B------:R-:W-:Y:S01]  /*a090*/  F2FP.BF16.F32.PACK_AB R149, RZ, R149 ;  /* 0x00000095ff95723e */ /* 0x000fe200000010ff */
[----:B------:R-:W-:Y:S01]  /*a0a0*/  FMUL R97, R97, R0 ;  /* 0x0000000061617220 */ /* 0x000fe20000400000 */
[----:B------:R-:W-:Y:S01]  /*a0b0*/  F2FP.BF16.F32.PACK_AB R150, RZ, R150 ;  /* 0x00000096ff96723e */ /* 0x000fe200000010ff */
[-C--:B------:R-:W-:Y:S01]  /*a0c0*/  FMUL R98, R98, R0.reuse ;  /* 0x0000000062627220 */ /* 0x080fe20000400000 */
[----:B------:R-:W-:Y:S01]  /*a0d0*/  F2FP.BF16.F32.PACK_AB R151, RZ, R151 ;  /* 0x00000097ff97723e */ /* 0x000fe200000010ff */
[-C--:B------:R-:W-:Y:S01]  /*a0e0*/  FMUL R99, R99, R0.reuse ;  /* 0x0000000063637220 */ /* 0x080fe20000400000 */
[C---:B------:R-:W-:Y:S01]  /*a0f0*/  LOP3.LUT R17, R9.reuse, 0x10, RZ, 0xfc, !PT ;  /* 0x0000001009117812 */ /* 0x040fe200078efcff */
[----:B------:R-:W-:Y:S01]  /*a100*/  FMUL R100, R100, R0 ;  /* 0x0000000064647220 */ /* 0x000fe20000400000 */
[----:B------:R-:W-:Y:S01]  /*a110*/  F2FP.BF16.F32.PACK_AB R88, RZ, R88 ;  /* 0x00000058ff58723e */ /* 0x000fe200000010ff */
[--C-:B0-----:R-:W-:Y:S01]  /*a120*/  @P0 IMAD.MOV.U32 R12, RZ, RZ, R156.reuse ;  /* 0x000000ffff0c0224 */ /* 0x101fe200078e009c */
[----:B------:R-:W-:Y:S01]  /*a130*/  LOP3.LUT R19, R9, 0x12, RZ, 0xfc, !PT ;  /* 0x0000001209137812 */ /* 0x000fe200078efcff */
[----:B------:R-:W-:Y:S01]  /*a140*/  @P0 IMAD.MOV.U32 R13, RZ, RZ, R157 ;  /* 0x000000ffff0d0224 */ /* 0x000fe200078e009d */
[----:B------:R-:W-:Y:S01]  /*a150*/  F2FP.BF16.F32.PACK_AB R89, RZ, R89 ;  /* 0x00000059ff59723e */ /* 0x000fe200000010ff */
[----:B------:R-:W-:Y:S01]  /*a160*/  FMUL R101, R101, R0 ;  /* 0x0000000065657220 */ /* 0x000fe20000400000 */
[----:B------:R-:W-:Y:S01]  /*a170*/  F2FP.BF16.F32.PACK_AB R90, RZ, R90 ;  /* 0x0000005aff5a723e */ /* 0x000fe200000010ff */
[----:B------:R-:W-:Y:S01]  /*a180*/  FMUL R102, R102, R0 ;  /* 0x0000000066667220 */ /* 0x000fe20000400000 */
[----:B------:R0:W-:Y:S01]  /*a190*/  @P0 STG.E.U16 desc[UR14][R12.64+0x22], R131 ;  /* 0x000022830c000986 */ /* 0x0001e2000c10150e */
[----:B------:R-:W-:Y:S01]  /*a1a0*/  IADD3 R4, P0, R9, R2, RZ ;  /* 0x0000000209047210 */ /* 0x000fe20007f1e0ff */
[-C--:B------:R-:W-:Y:S01]  /*a1b0*/  FMUL R103, R103, R0.reuse ;  /* 0x0000000067677220 */ /* 0x080fe20000400000 */
[----:B------:R-:W-:Y:S01]  /*a1c0*/  F2FP.BF16.F32.PACK_AB R91, RZ, R91 ;  /* 0x0000005bff5b723e */ /* 0x000fe200000010ff */
[----:B------:R-:W-:Y:S01]  /*a1d0*/  FMUL R104, R104, R0 ;  /* 0x0000000068687220 */ /* 0x000fe20000400000 */
[----:B------:R-:W-:Y:S01]  /*a1e0*/  F2FP.BF16.F32.PACK_AB R92, RZ, R92 ;  /* 0x0000005cff5c723e */ /* 0x000fe200000010ff */
[--C-:B------:R-:W-:Y:S01]  /*a1f0*/  IMAD.X R5, R15, 0x1, R3.reuse, P0 ;  /* 0x000000010f057824 */ /* 0x100fe200000e0603 */
[----:B------:R-:W-:Y:S01]  /*a200*/  IADD3 R20, P0, R11, R2, RZ ;  /* 0x000000020b147210 */ /* 0x000fe20007f1e0ff */
[-C--:B------:R-:W-:Y:S01]  /*a210*/  FMUL R105, R105, R0.reuse ;  /* 0x0000000069697220 */ /* 0x080fe20000400000 */
[----:B------:R-:W-:Y:S01]  /*a220*/  LOP3.LUT R23, R9, 0x22, RZ, 0xfc, !PT ;  /* 0x0000002209177812 */ /* 0x000fe200078efcff */
[-C--:B------:R-:W-:Y:S01]  /*a230*/  FMUL R106, R106, R0.reuse ;  /* 0x000000006a6a7220 */ /* 0x080fe20000400000 */
[----:B------:R-:W-:Y:S01]  /*a240*/  F2FP.BF16.F32.PACK_AB R93, RZ, R93 ;  /* 0x0000005dff5d723e */ /* 0x000fe200000010ff */
[----:B------:R-:W-:Y:S01]  /*a250*/  IMAD.X R21, R15, 0x1, R3, P0 ;  /* 0x000000010f157824 */ /* 0x000fe200000e0603 */
        /* <DEDUP_REMOVED lines=28> */
[----:B------:R-:W-:Y:S01]  /*a420*/  ISETP.GT.AND P0, PT, R7, 0x8, P2 ;  /* 0x000000080700780c */ /* 0x000fe20001704270 */
[-C--:B------:R-:W-:Y:S01]  /*a430*/  FMUL R119, R119, R0.reuse ;  /* 0x0000000077777220 */ /* 0x080fe20000400000 */
[----:B------:R-:W-:Y:S01]  /*a440*/  ISETP.GT.AND P2, PT, R8, 0x20, PT ;  /* 0x000000200800780c */ /* 0x000fe20003f44270 */
        /* <DEDUP_REMOVED lines=10> */
[----:B0-----:R-:W-:Y:S01]  /*a4f0*/  @P0 IMAD.MOV.U32 R12, RZ, RZ, R156 ;  /* 0x000000ffff0c0224 */ /* 0x001fe200078e009c */
[----:B------:R-:W-:Y:S01]  /*a500*/  F2FP.BF16.F32.PACK_AB R111, RZ, R111 ;  /* 0x0000006fff6f723e */ /* 0x000fe200000010ff */
[--C-:B------:R-:W-:Y:S01]  /*a510*/  @P0 IMAD.MOV.U32 R13, RZ, RZ, R157.reuse ;  /* 0x000000ffff0d0224 */ /* 0x100fe200078e009d */
[----:B------:R-:W-:Y:S01]  /*a520*/  PRMT R6, R110, 0x7610, R6 ;  /* 0x000076106e067816 */ /* 0x000fe20000000006 */
        /* <DEDUP_REMOVED lines=15> */
[----:B------:R-:W-:Y:S01]  /*a620*/  FMUL R68, R68, R0 ;  /* 0x0000000044447220 */ /* 0x000fe20000400000 */
[----:B------:R-:W-:Y:S01]  /*a630*/  F2FP.BF16.F32.PACK_AB R117, RZ, R117 ;  /* 0x00000075ff75723e */ /* 0x000fe200000010ff */
[--C-:B0-----:R-:W-:Y:S01]  /*a640*/  @P0 IMAD.MOV.U32 R12, RZ, RZ, R156.reuse ;  /* 0x000000ffff0c0224 */ /* 0x101fe200078e009c */
[----:B------:R-:W-:Y:S01]  /*a650*/  F2FP.BF16.F32.PACK_AB R118, RZ, R118 ;  /* 0x00000076ff76723e */ /* 0x000fe200000010ff */
[--C-:B------:R-:W-:Y:S01]  /*a660*/  @P0 IMAD.MOV.U32 R13, RZ, RZ, R157.reuse ;  /* 0x000000ffff0d0224 */ /* 0x100fe200078e009d */
[----:B------:R-:W-:Y:S01]  /*a670*/  F2FP.BF16.F32.PACK_AB R119, RZ, R119 ;  /* 0x00000077ff77723e */ /* 0x000fe200000010ff */
[----:B------:R-:W-:Y:S01]  /*a680*/  FMUL R69, R69, R0 ;  /* 0x0000000045457220 */ /* 0x000fe20000400000 */
[----:B------:R-:W-:Y:S01]  /*a690*/  F2FP.BF16.F32.PACK_AB R56, RZ, R56 ;  /* 0x00000038ff38723e */ /* 0x000fe200000010ff */
        /* <DEDUP_REMOVED lines=15> */
[----:B------:R-:W-:Y:S01]  /*a790*/  @P0 STG.E.U16 desc[UR14][R2.64+0x40], R136 ;  /* 0x0000408802000986 */ /* 0x000fe2000c10150e */
        /* <DEDUP_REMOVED lines=97> */
[----:B0-----:R-:W-:Y:S01]  /*adb0*/  @P0 IMAD.MOV.U32 R12, RZ, RZ, R156 ;  /* 0x000000ffff0c0224 */ /* 0x001fe200078e009c */
[----:B------:R-:W-:Y:S01]  /*adc0*/  F2FP.BF16.F32.PACK_AB R38, RZ, R38 ;  /* 0x00000026ff26723e */ /* 0x000fe200000010ff */
[----:B------:R-:W-:Y:S01]  /*add0*/  @P0 IMAD.MOV.U32 R13, RZ, RZ, R157 ;  /* 0x000000ffff0d0224 */ /* 0x000fe200078e009d */
[----:B------:R-:W-:Y:S01]  /*ade0*/  F2FP.BF16.F32.PACK_AB R39, RZ, R39 ;  /* 0x00000027ff27723e */ /* 0x000fe200000010ff */
[----:B------:R-:W-:Y:S01]  /*adf0*/  FMUL R53, R53, R0 ;  /* 0x0000000035357220 */ /* 0x000fe20000400000 */
[----:B------:R-:W-:Y:S01]  /*ae00*/  F2FP.BF16.F32.PACK_AB R40, RZ, R40 ;  /* 0x00000028ff28723e */ /* 0x000fe200000010ff */
[-C--:B------:R-:W-:Y:S01]  /*ae10*/  FMUL R54, R54, R0.reuse ;  /* 0x0000000036367220 */ /* 0x080fe20000400000 */
[----:B------:R0:W-:Y:S01]  /*ae20*/  @P0 STG.E.U16 desc[UR14][R12.64+0x50], R142 ;  /* 0x0000508e0c000986 */ /* 0x0001e2000c10150e */
[----:B------:R-:W-:Y:S01]  /*ae30*/  ISETP.GT.AND P0, PT, R7, 0x8, P5 ;  /* 0x000000080700780c */ /* 0x000fe20002f04270 */
[----:B------:R-:W-:Y:S01]  /*ae40*/  FMUL R0, R55, R0 ;  /* 0x0000000037007220 */ /* 0x000fe20000400000 */
[----:B------:R-:W-:-:S02]  /*ae50*/  F2FP.BF16.F32.PACK_AB R41, RZ, R41 ;  /* 0x00000029ff29723e */ /* 0x000fc400000010ff */
[----:B------:R-:W-:Y:S02]  /*ae60*/  F2FP.BF16.F32.PACK_AB R42, RZ, R42 ;  /* 0x0000002aff2a723e */ /* 0x000fe400000010ff */
[----:B------:R-:W-:Y:S02]  /*ae70*/  F2FP.BF16.F32.PACK_AB R43, RZ, R43 ;  /* 0x0000002bff2b723e */ /* 0x000fe400000010ff */
[----:B------:R-:W-:Y:S02]  /*ae80*/  F2FP.BF16.F32.PACK_AB R44, RZ, R44 ;  /* 0x0000002cff2c723e */ /* 0x000fe400000010ff */
[----:B------:R-:W-:Y:S02]  /*ae90*/  F2FP.BF16.F32.PACK_AB R45, RZ, R45 ;  /* 0x0000002dff2d723e */ /* 0x000fe400000010ff */
[----:B------:R-:W-:Y:S01]  /*aea0*/  F2FP.BF16.F32.PACK_AB R46, RZ, R46 ;  /* 0x0000002eff2e723e */ /* 0x000fe200000010ff */
[----:B0-----:R-:W-:Y:S01]  /*aeb0*/  @P0 IMAD.MOV.U32 R12, RZ, RZ, R156 ;  /* 0x000000ffff0c0224 */ /* 0x001fe200078e009c */
[----:B------:R-:W-:Y:S01]  /*aec0*/  F2FP.BF16.F32.PACK_AB R47, RZ, R47 ;  /* 0x0000002fff2f723e */ /* 0x000fe200000010ff */
[----:B------:R-:W-:Y:S01]  /*aed0*/  @P0 IMAD.MOV.U32 R13, RZ, RZ, R157 ;  /* 0x000000ffff0d0224 */ /* 0x000fe200078e009d */
[----:B------:R-:W-:-:S02]  /*aee0*/  F2FP.BF16.F32.PACK_AB R48, RZ, R48 ;  /* 0x00000030ff30723e */ /* 0x000fc400000010ff */
[----:B------:R-:W-:Y:S02]  /*aef0*/  F2FP.BF16.F32.PACK_AB R49, RZ, R49 ;  /* 0x00000031ff31723e */ /* 0x000fe400000010ff */
[----:B------:R0:W-:Y:S01]  /*af00*/  @P0 STG.E.U16 desc[UR14][R12.64+0x52], R143 ;  /* 0x0000528f0c000986 */ /* 0x0001e2000c10150e */
[----:B------:R-:W-:Y:S02]  /*af10*/  ISETP.GT.AND P0, PT, R7, RZ, P3 ;  /* 0x000000ff0700720c */ /* 0x000fe40001f04270 */
[----:B------:R-:W-:Y:S02]  /*af20*/  F2FP.BF16.F32.PACK_AB R50, RZ, R50 ;  /* 0x00000032ff32723e */ /* 0x000fe400000010ff */
[----:B------:R-:W-:Y:S02]  /*af30*/  F2FP.BF16.F32.PACK_AB R51, RZ, R51 ;  /* 0x00000033ff33723e */ /* 0x000fe400000010ff */
[----:B------:R-:W-:Y:S02]  /*af40*/  F2FP.BF16.F32.PACK_AB R52, RZ, R52 ;  /* 0x00000034ff34723e */ /* 0x000fe400000010ff */
[----:B------:R-:W-:-:S02]  /*af50*/  F2FP.BF16.F32.PACK_AB R53, RZ, R53 ;  /* 0x00000035ff35723e */ /* 0x000fc400000010ff */
[----:B------:R-:W-:-:S03]  /*af60*/  F2FP.BF16.F32.PACK_AB R54, RZ, R54 ;  /* 0x00000036ff36723e */ /* 0x000fc600000010ff */
[----:B------:R-:W-:Y:S01]  /*af70*/  @P0 STG.E.U16 desc[UR14][R2.64+0x60], R144 ;  /* 0x0000609002000986 */ /* 0x000fe2000c10150e */
[----:B------:R-:W-:-:S13]  /*af80*/  ISETP.GT.AND P0, PT, R7, RZ, P1 ;  /* 0x000000ff0700720c */ /* 0x000fda0000f04270 */
[----:B------:R-:W-:Y:S01]  /*af90*/  @P0 STG.E.U16 desc[UR14][R2.64+0x62], R145 ;  /* 0x0000629102000986 */ /* 0x000fe2000c10150e */
[----:B------:R-:W-:-:S13]  /*afa0*/  ISETP.GT.AND P0, PT, R7, 0x8, P3 ;  /* 0x000000080700780c */ /* 0x000fda0001f04270 */
[----:B0-----:R-:W-:Y:S02]  /*afb0*/  @P0 IMAD.MOV.U32 R12, RZ, RZ, R156 ;  /* 0x000000ffff0c0224 */ /* 0x001fe400078e009c */
[----:B------:R-:W-:-:S05]  /*afc0*/  @P0 IMAD.MOV.U32 R13, RZ, RZ, R157 ;  /* 0x000000ffff0d0224 */ /* 0x000fca00078e009d */
[----:B------:R0:W-:Y:S01]  /*afd0*/  @P0 STG.E.U16 desc[UR14][R12.64+0x60], R146 ;  /* 0x000060920c000986 */ /* 0x0001e2000c10150e */
[----:B------:R-:W-:-:S13]  /*afe0*/  ISETP.GT.AND P0, PT, R7, 0x8, P1 ;  /* 0x000000080700780c */ /* 0x000fda0000f04270 */
[----:B0-----:R-:W-:Y:S02]  /*aff0*/  @P0 IMAD.MOV.U32 R12, RZ, RZ, R156 ;  /* 0x000000ffff0c0224 */ /* 0x001fe400078e009c */
[----:B------:R-:W-:-:S05]  /*b000*/  @P0 IMAD.MOV.U32 R13, RZ, RZ, R157 ;  /* 0x000000ffff0d0224 */ /* 0x000fca00078e009d */
[----:B------:R0:W-:Y:S01]  /*b010*/  @P0 STG.E.U16 desc[UR14][R12.64+0x62], R147 ;  /* 0x000062930c000986 */ /* 0x0001e2000c10150e */
[----:B------:R-:W-:-:S13]  /*b020*/  ISETP.GT.AND P0, PT, R7, RZ, P2 ;  /* 0x000000ff0700720c */ /* 0x000fda0001704270 */
[----:B------:R-:W-:Y:S01]  /*b030*/  @P0 STG.E.U16 desc[UR14][R2.64+0x70], R148 ;  /* 0x0000709402000986 */ /* 0x000fe2000c10150e */
[----:B------:R-:W-:-:S04]  /*b040*/  ISETP.GT.AND P0, PT, R8, 0x39, PT ;  /* 0x000000390800780c */ /* 0x000fc80003f04270 */
        /* <DEDUP_REMOVED lines=10> */
[----:B------:R-:W-:-:S05]  /*b0f0*/  IADD3 R126, P6, R17, R2, RZ ;  /* 0x00000002117e7210 */ /* 0x000fca0007fde0ff */
[----:B------:R-:W-:Y:S01]  /*b100*/  IMAD.X R127, R15, 0x1, R3, P6 ;  /* 0x000000010f7f7824 */ /* 0x000fe200030e0603 */
[----:B------:R-:W-:-:S13]  /*b110*/  ISETP.GT.AND P6, PT, R7, 0x40, P4 ;  /* 0x000000400700780c */ /* 0x000fda00027c4270 */
[----:B------:R-:W-:Y:S01]  /*b120*/  @P6 STG.E.U16 desc[UR14][R4.64], R88 ;  /* 0x0000005804006986 */ /* 0x000fe2000c10150e */
[----:B------:R-:W-:-:S05]  /*b130*/  IADD3 R120, P6, R19, R2, RZ ;  /* 0x0000000213787210 */ /* 0x000fca0007fde0ff */
[----:B------:R-:W-:Y:S01]  /*b140*/  IMAD.X R121, R15, 0x1, R3, P6 ;  /* 0x000000010f797824 */ /* 0x000fe200030e0603 */
[----:B------:R-:W-:-:S04]  /*b150*/  ISETP.GT.AND P6, PT, R8, 0x1, PT ;  /* 0x000000010800780c */ /* 0x000fc80003fc4270 */
[----:B------:R-:W-:-:S13]  /*b160*/  ISETP.GT.AND P6, PT, R7, 0x40, P6 ;  /* 0x000000400700780c */ /* 0x000fda00037c4270 */
[----:B------:R1:W-:Y:S01]  /*b170*/  @P6 STG.E.U16 desc[UR14][R20.64], R89 ;  /* 0x0000005914006986 */ /* 0x0003e2000c10150e */
[----:B0-----:R-:W-:-:S05]  /*b180*/  IADD3 R12, P6, R9, R156, RZ ;  /* 0x0000009c090c7210 */ /* 0x001fca0007fde0ff */
[----:B------:R-:W-:Y:S01]  /*b190*/  IMAD.X R13, R15, 0x1, R157, P6 ;  /* 0x000000010f0d7824 */ /* 0x000fe200030e069d */
[----:B------:R-:W-:Y:S02]  /*b1a0*/  ISETP.GT.AND P6, PT, R7, 0x48, P4 ;  /* 0x000000480700780c */ /* 0x000fe400027c4270 */
[----:B-1----:R-:W-:-:S11]  /*b1b0*/  LOP3.LUT R21, R9, 0x20, RZ, 0xfc, !PT ;  /* 0x0000002009157812 */ /* 0x002fd600078efcff */
[----:B------:R-:W-:Y:S01]  /*b1c0*/  @P6 STG.E.U16 desc[UR14][R12.64], R90 ;  /* 0x0000005a0c006986 */ /* 0x000fe2000c10150e */
[----:B------:R-:W-:-:S05]  /*b1d0*/  IADD3 R88, P6, R11, R156, RZ ;  /* 0x0000009c0b587210 */ /* 0x000fca0007fde0ff */
[----:B------:R-:W-:Y:S01]  /*b1e0*/  IMAD.X R89, R15, 0x1, R157, P6 ;  /* 0x000000010f597824 */ /* 0x000fe200030e069d */
[----:B------:R-:W-:-:S04]  /*b1f0*/  ISETP.GT.AND P6, PT, R8, 0x1, PT ;  /* 0x000000010800780c */ /* 0x000fc80003fc4270 */
[----:B------:R-:W-:-:S13]  /*b200*/  ISETP.GT.AND P6, PT, R7, 0x48, P6 ;  /* 0x000000480700780c */ /* 0x000fda00037c4270 */
[----:B------:R0:W-:Y:S01]  /*b210*/  @P6 STG.E.U16 desc[UR14][R88.64], R91 ;  /* 0x0000005b58006986 */ /* 0x0001e2000c10150e */
[----:B------:R-:W-:-:S05]  /*b220*/  IADD3 R124, P6, R21, R2, RZ ;  /* 0x00000002157c7210 */ /* 0x000fca0007fde0ff */
[----:B------:R-:W-:Y:S01]  /*b230*/  IMAD.X R125, R15, 0x1, R3, P6 ;  /* 0x000000010f7d7824 */ /* 0x000fe200030e0603 */
[----:B------:R-:W-:-:S04]  /*b240*/  ISETP.GT.AND P6, PT, R8, 0x8, PT ;  /* 0x000000080800780c */ /* 0x000fc80003fc4270 */
[----:B------:R-:W-:Y:S02]  /*b250*/  ISETP.GT.AND P6, PT, R7, 0x40, P6 ;  /* 0x000000400700780c */ /* 0x000fe400037c4270 */
[----:B0-----:R-:W-:-:S11]  /*b260*/  LOP3.LUT R89, R9, 0x30, RZ, 0xfc, !PT ;  /* 0x0000003009597812 */ /* 0x001fd600078efcff */
[----:B------:R0:W-:Y:S01]  /*b270*/  @P6 STG.E.U16 desc[UR14][R126.64], R92 ;  /* 0x0000005c7e006986 */ /* 0x0001e2000c10150e */
        /* <DEDUP_REMOVED lines=8> */
[----:B------:R-:W-:-:S13]  /*b300*/  ISETP.GT.AND P6, PT, R7, 0x48, P6 ;  /* 0x000000480700780c */ /* 0x000fda00037c4270 */
[----:B------:R2:W-:Y:S01]  /*b310*/  @P6 STG.E.U16 desc[UR14][R90.64], R94 ;  /* 0x0000005e5a006986 */ /* 0x0005e2000c10150e */
[----:B0-----:R-:W-:-:S05]  /*b320*/  IADD3 R92, P6, R19, R156, RZ ;  /* 0x0000009c135c7210 */ /* 0x001fca0007fde0ff */
[----:B-1----:R-:W-:Y:S01]  /*b330*/  IMAD.X R93, R15, 0x1, R157, P6 ;  /* 0x000000010f5d7824 */ /* 0x002fe200030e069d */
[----:B------:R-:W-:-:S04]  /*b340*/  ISETP.GT.AND P6, PT, R8, 0x9, PT ;  /* 0x000000090800780c */ /* 0x000fc80003fc4270 */
[----:B------:R-:W-:Y:S02]  /*b350*/  ISETP.GT.AND P6, PT, R7, 0x48, P6 ;  /* 0x000000480700780c */ /* 0x000fe400037c4270 */
[----:B--2---:R-:W-:-:S11]  /*b360*/  LOP3.LUT R91, R9, 0x32, RZ, 0xfc, !PT ;  /* 0x00000032095b7812 */ /* 0x004fd600078efcff */
        /* <DEDUP_REMOVED lines=84> */
[----:B------:R-:W-:Y:S02]  /*b8b0*/  ISETP.GT.AND P6, PT, R7, 0x48, P5 ;  /* 0x000000480700780c */ /* 0x000fe40002fc4270 */
[----:B--2---:R-:W-:Y:S02]  /*b8c0*/  LOP3.LUT R107, R9, 0x72, RZ, 0xfc, !PT ;  /* 0x00000072096b7812 */ /* 0x004fe400078efcff */
[----:B------:R-:W-:-:S09]  /*b8d0*/  PRMT R6, R56, 0x7610, R6 ;  /* 0x0000761038067816 */ /* 0x000fd20000000006 */
[----:B------:R0:W-:Y:S01]  /*b8e0*/  @P6 STG.E.U16 desc[UR14][R108.64], R111 ;  /* 0x0000006f6c006986 */ /* 0x0001e2000c10150e */
[----:B------:R-:W-:-:S05]  /*b8f0*/  IADD3 R110, P6, R105, R2, RZ ;  /* 0x00000002696e7210 */ /* 0x000fca0007fde0ff */
[----:B0-----:R-:W-:Y:S01]  /*b900*/  IMAD.X R111, R15, 0x1, R3, P6 ;  /* 0x000000010f6f7824 */ /* 0x001fe200030e0603 */
[----:B------:R-:W-:-:S13]  /*b910*/  ISETP.GT.AND P6, PT, R7, 0x40, P3 ;  /* 0x000000400700780c */ /* 0x000fda0001fc4270 */
[----:B------:R0:W-:Y:S01]  /*b920*/  @P6 STG.E.U16 desc[UR14][R124.64], R112 ;  /* 0x000000707c006986 */ /* 0x0001e2000c10150e */
[----:B------:R-:W-:-:S05]  /*b930*/  IADD3 R120, P6, R107, R2, RZ ;  /* 0x000000026b787210 */ /* 0x000fca0007fde0ff */
[----:B------:R-:W-:Y:S01]  /*b940*/  IMAD.X R121, R15, 0x1, R3, P6 ;  /* 0x000000010f797824 */ /* 0x000fe200030e0603 */
        /* <DEDUP_REMOVED lines=10> */
[----:B0-----:R-:W-:-:S05]  /*b9f0*/  IADD3 R112, P6, R105, R156, RZ ;  /* 0x0000009c69707210 */ /* 0x001fca0007fde0ff */
[----:B-1----:R-:W-:Y:S01]  /*ba00*/  IMAD.X R113, R15, 0x1, R157, P6 ;  /* 0x000000010f717824 */ /* 0x002fe200030e069d */
[----:B------:R-:W-:-:S13]  /*ba10*/  ISETP.GT.AND P6, PT, R7, 0x40, P2 ;  /* 0x000000400700780c */ /* 0x000fda00017c4270 */
[----:B------:R0:W-:Y:S01]  /*ba20*/  @P6 STG.E.U16 desc[UR14][R110.64], R116 ;  /* 0x000000746e006986 */ /* 0x0001e2000c10150e */
[----:B--2---:R-:W-:-:S05]  /*ba30*/  IADD3 R114, P6, R107, R156, RZ ;  /* 0x0000009c6b727210 */ /* 0x004fca0007fde0ff */
[----:B---3--:R-:W-:Y:S01]  /*ba40*/  IMAD.X R115, R15, 0x1, R157, P6 ;  /* 0x000000010f737824 */ /* 0x008fe200030e069d */
        /* <DEDUP_REMOVED lines=9> */
[----:B------:R-:W-:Y:S01]  /*bae0*/  @P6 STG.E.U16 desc[UR14][R114.64], R119 ;  /* 0x0000007772006986 */ /* 0x000fe2000c10150e */
[----:B0-----:R-:W-:-:S05]  /*baf0*/  IADD3 R116, P6, R17, R4, RZ ;  /* 0x0000000411747210 */ /* 0x001fca0007fde0ff */
[----:B-1----:R-:W-:Y:S01]  /*bb00*/  IMAD.X R117, R15, 0x1, R5, P6 ;  /* 0x000000010f757824 */ /* 0x002fe200030e0605 */
[----:B------:R-:W-:-:S13]  /*bb10*/  ISETP.GT.AND P6, PT, R7, 0x80, P4 ;  /* 0x000000800700780c */ /* 0x000fda00027c4270 */
[----:B------:R0:W-:Y:S01]  /*bb20*/  @P6 STG.E.U16 desc[UR14][R2.64], R6 ;  /* 0x0000000602006986 */ /* 0x0001e2000c10150e */
[----:B--2---:R-:W-:-:S05]  /*bb30*/  IADD3 R112, P6, R19, R4, RZ ;  /* 0x0000000413707210 */ /* 0x004fca0007fde0ff */
[----:B------:R-:W-:Y:S01]  /*bb40*/  IMAD.X R113, R15, 0x1, R5, P6 ;  /* 0x000000010f717824 */ /* 0x000fe200030e0605 */
[----:B------:R-:W-:-:S04]  /*bb50*/  ISETP.GT.AND P6, PT, R8, 0x1, PT ;  /* 0x000000010800780c */ /* 0x000fc80003fc4270 */
[----:B------:R-:W-:Y:S02]  /*bb60*/  ISETP.GT.AND P6, PT, R7, 0x80, P6 ;  /* 0x000000800700780c */ /* 0x000fe400037c4270 */
[----:B0-----:R-:W-:-:S11]  /*bb70*/  PRMT R6, R62, 0x7610, R6 ;  /* 0x000076103e067816 */ /* 0x001fd60000000006 */
[----:B------:R0:W-:Y:S01]  /*bb80*/  @P6 STG.E.U16 desc[UR14][R108.64], R57 ;  /* 0x000000396c006986 */ /* 0x0001e2000c10150e */
[----:B------:R-:W-:-:S05]  /*bb90*/  IADD3 R56, P6, R9, R12, RZ ;  /* 0x0000000c09387210 */ /* 0x000fca0007fde0ff */
[----:B0-----:R-:W-:Y:S01]  /*bba0*/  IMAD.X R57, R15, 0x1, R13, P6 ;  /* 0x000000010f397824 */ /* 0x001fe200030e060d */
[----:B------:R-:W-:-:S13]  /*bbb0*/  ISETP.GT.AND P6, PT, R7, 0x88, P4 ;  /* 0x000000880700780c */ /* 0x000fda00027c4270 */
        /* <DEDUP_REMOVED lines=19> */
[----:B------:R-:W-:-:S13]  /*bcf0*/  ISETP.GT.AND P6, PT, R7, 0x88, P6 ;  /* 0x000000880700780c */ /* 0x000fda00037c4270 */
[----:B------:R-:W-:Y:S01]  /*bd00*/  @P6 STG.E.U16 desc[UR14][R58.64], R6 ;  /* 0x000000063a006986 */ /* 0x000fe2000c10150e */
[----:B--2---:R-:W-:-:S05]  /*bd10*/  IADD3 R60, P6, R19, R12, RZ ;  /* 0x0000000c133c7210 */ /* 0x004fca0007fde0ff */
[----:B---3--:R-:W-:Y:S01]  /*bd20*/  IMAD.X R61, R15, 0x1, R13, P6 ;  /* 0x000000010f3d7824 */ /* 0x008fe200030e060d */
[----:B------:R-:W-:-:S04]  /*bd30*/  ISETP.GT.AND P6, PT, R8, 0x9, PT ;  /* 0x000000090800780c */ /* 0x000fc80003fc4270 */
[----:B------:R-:W-:-:S13]  /*bd40*/  ISETP.GT.AND P6, PT, R7, 0x88, P6 ;  /* 0x000000880700780c */ /* 0x000fda00037c4270 */
[----:B------:R0:W-:Y:S01]  /*bd50*/  @P6 STG.E.U16 desc[UR14][R60.64], R63 ;  /* 0x0000003f3c006986 */ /* 0x0001e2000c10150e */
[----:B------:R-:W-:-:S05]  /*bd60*/  IADD3 R62, P6, R89, R4, RZ ;  /* 0x00000004593e7210 */ /* 0x000fca0007fde0ff */
[----:B0-----:R-:W-:Y:S01]  /*bd70*/  IMAD.X R63, R15, 0x1, R5, P6 ;  /* 0x000000010f3f7824 */ /* 0x001fe200030e0605 */
        /* <DEDUP_REMOVED lines=22> */
[----:B------:R0:W-:Y:S01]  /*bee0*/  @P6 STG.E.U16 desc[UR14][R62.64], R68 ;  /* 0x000000443e006986 */ /* 0x0001e2000c10150e */
[----:B--2---:R-:W-:-:S05]  /*bef0*/  IADD3 R66, P6, R95, R4, RZ ;  /* 0x000000045f427210 */ /* 0x004fca0007fde0ff */
[----:B---3--:R-:W-:Y:S01]  /*bf00*/  IMAD.X R67, R15, 0x1, R5, P6 ;  /* 0x000000010f437824 */ /* 0x008fe200030e0605 */
        /* <DEDUP_REMOVED lines=14> */
[----:B------:R-:W-:Y:S01]  /*bff0*/  IMAD.X R63, R15, 0x1, R5, P6 ;  /* 0x000000010f3f7824 */ /* 0x000fe200030e0605 */
[----:B------:R-:W-:-:S04]  /*c000*/  ISETP.GT.AND P6, PT, R8, 0x20, PT ;  /* 0x000000200800780c */ /* 0x000fc80003fc4270 */
[----:B------:R-:W-:-:S13]  /*c010*/  ISETP.GT.AND P6, PT, R7, 0x80, P6 ;  /* 0x000000800700780c */ /* 0x000fda00037c4270 */
[----:B------:R0:W-:Y:S01]  /*c020*/  @P6 STG.E.U16 desc[UR14][R64.64], R72 ;  /* 0x0000004840006986 */ /* 0x0001e2000c10150e */
[----:B------:R-:W-:-:S05]  /*c030*/  IADD3 R68, P6, R99, R4, RZ ;  /* 0x0000000463447210 */ /* 0x000fca0007fde0ff */
[----:B-1----:R-:W-:Y:S01]  /*c040*/  IMAD.X R69, R15, 0x1, R5, P6 ;  /* 0x000000010f457824 */ /* 0x002fe200030e0605 */
[----:B------:R-:W-:-:S04]  /*c050*/  ISETP.GT.AND P6, PT, R8, 0x21, PT ;  /* 0x000000210800780c */ /* 0x000fc80003fc4270 */
[----:B------:R-:W-:-:S13]  /*c060*/  ISETP.GT.AND P6, PT, R7, 0x80, P6 ;  /* 0x000000800700780c */ /* 0x000fda00037c4270 */
[----:B------:R1:W-:Y:S01]  /*c070*/  @P6 STG.E.U16 desc[UR14][R66.64], R73 ;  /* 0x0000004942006986 */ /* 0x0003e2000c10150e */
[----:B--2---:R-:W-:-:S05]  /*c080*/  IADD3 R58, P6, R93, R12, RZ ;  /* 0x0000000c5d3a7210 */ /* 0x004fca0007fde0ff */
[----:B------:R-:W-:Y:S01]  /*c090*/  IMAD.X R59, R15, 0x1, R13, P6 ;  /* 0x000000010f3b7824 */ /* 0x000fe200030e060d */
[----:B------:R-:W-:-:S04]  /*c0a0*/  ISETP.GT.AND P6, PT, R8, 0x20, PT ;  /* 0x000000200800780c */ /* 0x000fc80003fc4270 */
[----:B------:R-:W-:-:S13]  /*c0b0*/  ISETP.GT.AND P6, PT, R7, 0x88, P6 ;  /* 0x000000880700780c */ /* 0x000fda00037c4270 */
[----:B------:R2:W-:Y:S01]  /*c0c0*/  @P6 STG.E.U16 desc[UR14][R58.64], R74 ;  /* 0x0000004a3a006986 */ /* 0x0005e2000c10150e */
[----:B---3--:R-:W-:-:S05]  /*c0d0*/  IADD3 R60, P6, R95, R12, RZ ;  /* 0x0000000c5f3c7210 */ /* 0x008fca0007fde0ff */
        /* <DEDUP_REMOVED lines=9> */
[----:B-1----:R-:W-:-:S05]  /*c170*/  IADD3 R66, P6, R103, R4, RZ ;  /* 0x0000000467427210 */ /* 0x002fca0007fde0ff */
[----:B------:R-:W-:Y:S01]  /*c180*/  IMAD.X R67, R15, 0x1, R5, P6 ;  /* 0x000000010f437824 */ /* 0x000fe200030e0605 */
        /* <DEDUP_REMOVED lines=9> */
[----:B------:R-:W-:-:S13]  /*c220*/  ISETP.GT.AND P6, PT, R7, 0x88, P5 ;  /* 0x000000880700780c */ /* 0x000fda0002fc4270 */
[----:B------:R3:W-:Y:S01]  /*c230*/  @P6 STG.E.U16 desc[UR14][R60.64], R79 ;  /* 0x0000004f3c006986 */ /* 0x0007e2000c10150e */
[----:B0-----:R-:W-:-:S05]  /*c240*/  IADD3 R62, P6, R105, R4, RZ ;  /* 0x00000004693e7210 */ /* 0x001fca0007fde0ff */
[----:B------:R-:W-:Y:S01]  /*c250*/  IMAD.X R63, R15, 0x1, R5, P6 ;  /* 0x000000010f3f7824 */ /* 0x000fe200030e0605 */
[----:B------:R-:W-:-:S13]  /*c260*/  ISETP.GT.AND P6, PT, R7, 0x80, P3 ;  /* 0x000000800700780c */ /* 0x000fda0001fc4270 */
[----:B------:R-:W-:Y:S01]  /*c270*/  @P6 STG.E.U16 desc[UR14][R64.64], R80 ;  /* 0x0000005040006986 */ /* 0x000fe2000c10150e */
[----:B-1----:R-:W-:-:S05]  /*c280*/  IADD3 R68, P6, R107, R4, RZ ;  /* 0x000000046b447210 */ /* 0x002fca0007fde0ff */
[----:B------:R-:W-:Y:S01]  /*c290*/  IMAD.X R69, R15, 0x1, R5, P6 ;  /* 0x000000010f457824 */ /* 0x000fe200030e0605 */
[----:B------:R-:W-:-:S13]  /*c2a0*/  ISETP.GT.AND P6, PT, R7, 0x80, P1 ;  /* 0x000000800700780c */ /* 0x000fda0000fc4270 */
[----:B------:R-:W-:Y:S01]  /*c2b0*/  @P6 STG.E.U16 desc[UR14][R66.64], R81 ;  /* 0x0000005142006986 */ /* 0x000fe2000c10150e */
[----:B------:R-:W-:-:S05]  /*c2c0*/  IADD3 R4, P6, R101, R12, RZ ;  /* 0x0000000c65047210 */ /* 0x000fca0007fde0ff */
[----:B------:R-:W-:Y:S01]  /*c2d0*/  IMAD.X R5, R15, 0x1, R13, P6 ;  /* 0x000000010f057824 */ /* 0x000fe200030e060d */
[----:B------:R-:W-:-:S13]  /*c2e0*/  ISETP.GT.AND P6, PT, R7, 0x88, P3 ;  /* 0x000000880700780c */ /* 0x000fda0001fc4270 */
[----:B------:R0:W-:Y:S01]  /*c2f0*/  @P6 STG.E.U16 desc[UR14][R4.64], R82 ;  /* 0x0000005204006986 */ /* 0x0001e2000c10150e */
[----:B--2---:R-:W-:-:S05]  /*c300*/  IADD3 R58, P6, R103, R12, RZ ;  /* 0x0000000c673a7210 */ /* 0x004fca0007fde0ff */
[----:B------:R-:W-:Y:S01]  /*c310*/  IMAD.X R59, R15, 0x1, R13, P6 ;  /* 0x000000010f3b7824 */ /* 0x000fe200030e060d */
        /* <DEDUP_REMOVED lines=10> */
[----:B------:R-:W-:-:S05]  /*c3c0*/  IADD3 R12, P6, R9, R2, RZ ;  /* 0x00000002090c7210 */ /* 0x000fca0007fde0ff */
[----:B------:R-:W-:Y:S01]  /*c3d0*/  IMAD.X R13, R15, 0x1, R3, P6 ;  /* 0x000000010f0d7824 */ /* 0x000fe200030e0603 */
        /* <DEDUP_REMOVED lines=8> */
[C---:B------:R-:W-:Y:S02]  /*c460*/  ISETP.GT.AND P6, PT, R7.reuse, 0xc0, P4 ;  /* 0x000000c00700780c */ /* 0x040fe400027c4270 */
[----:B------:R-:W-:-:S11]  /*c470*/  ISETP.GT.AND P4, PT, R7, 0xc8, P4 ;  /* 0x000000c80700780c */ /* 0x000fd60002784270 */
        /* <DEDUP_REMOVED lines=8> */
[----:B------:R-:W-:-:S04]  /*c500*/  ISETP.GT.AND P6, PT, R8, 0x1, PT ;  /* 0x000000010800780c */ /* 0x000fc80003fc4270 */
[----:B------:R1:W-:Y:S01]  /*c510*/  @P4 STG.E.U16 desc[UR14][R4.64], R26 ;  /* 0x0000001a04004986 */ /* 0x0003e2000c10150e */
[----:B------:R-:W-:-:S05]  /*c520*/  IADD3 R10, P4, R11, R56, RZ ;  /* 0x000000380b0a7210 */ /* 0x000fca0007f9e0ff */
[----:B------:R-:W-:Y:S01]  /*c530*/  IMAD.X R11, R15, 0x1, R57, P4 ;  /* 0x000000010f0b7824 */ /* 0x000fe200020e0639 */
[----:B------:R-:W-:Y:S02]  /*c540*/  ISETP.GT.AND P4, PT, R7, 0xc8, P6 ;  /* 0x000000c80700780c */ /* 0x000fe40003784270 */
[----:B------:R-:W-:-:S11]  /*c550*/  ISETP.GT.AND P6, PT, R8, 0x8, PT ;  /* 0x000000080800780c */ /* 0x000fd60003fc4270 */
[----:B------:R3:W-:Y:S01]  /*c560*/  @P4 STG.E.U16 desc[UR14][R10.64], R27 ;  /* 0x0000001b0a004986 */ /* 0x0007e2000c10150e */
[----:B--2---:R-:W-:-:S05]  /*c570*/  IADD3 R12, P4, R21, R2, RZ ;  /* 0x00000002150c7210 */ /* 0x004fca0007f9e0ff */
[----:B------:R-:W-:Y:S01]  /*c580*/  IMAD.X R13, R15, 0x1, R3, P4 ;  /* 0x000000010f0d7824 */ /* 0x000fe200020e0603 */
[----:B------:R-:W-:Y:S02]  /*c590*/  ISETP.GT.AND P4, PT, R7, 0xc0, P6 ;  /* 0x000000c00700780c */ /* 0x000fe40003784270 */
[----:B------:R-:W-:-:S11]  /*c5a0*/  ISETP.GT.AND P6, PT, R8, 0x9, PT ;  /* 0x000000090800780c */ /* 0x000fd60003fc4270 */
[----:B------:R-:W-:Y:S01]  /*c5b0*/  @P4 STG.E.U16 desc[UR14][R62.64], R28 ;  /* 0x0000001c3e004986 */ /* 0x000fe2000c10150e */
[----:B------:R-:W-:-:S05]  /*c5c0*/  IADD3 R24, P4, R23, R2, RZ ;  /* 0x0000000217187210 */ /* 0x000fca0007f9e0ff */
[----:B0-----:R-:W-:Y:S01]  /*c5d0*/  IMAD.X R25, R15, 0x1, R3, P4 ;  /* 0x000000010f197824 */ /* 0x001fe200020e0603 */
[----:B------:R-:W-:-:S13]  /*c5e0*/  ISETP.GT.AND P4, PT, R7, 0xc0, P6 ;  /* 0x000000c00700780c */ /* 0x000fda0003784270 */
[----:B------:R-:W-:Y:S01]  /*c5f0*/  @P4 STG.E.U16 desc[UR14][R60.64], R29 ;  /* 0x0000001d3c004986 */ /* 0x000fe2000c10150e */
[----:B-1----:R-:W-:-:S05]  /*c600*/  IADD3 R4, P4, R17, R56, RZ ;  /* 0x0000003811047210 */ /* 0x002fca0007f9e0ff */
[----:B------:R-:W-:Y:S01]  /*c610*/  IMAD.X R5, R15, 0x1, R57, P4 ;  /* 0x000000010f057824 */ /* 0x000fe200020e0639 */
[----:B------:R-:W-:-:S04]  /*c620*/  ISETP.GT.AND P4, PT, R8, 0x8, PT ;  /* 0x000000080800780c */ /* 0x000fc80003f84270 */
[----:B------:R-:W-:-:S13]  /*c630*/  ISETP.GT.AND P4, PT, R7, 0xc8, P4 ;  /* 0x000000c80700780c */ /* 0x000fda0002784270 */
[----:B------:R0:W-:Y:S01]  /*c640*/  @P4 STG.E.U16 desc[UR14][R4.64], R30 ;  /* 0x0000001e04004986 */ /* 0x0001e2000c10150e */
[----:B---3--:R-:W-:-:S05]  /*c650*/  IADD3 R10, P4, R19, R56, RZ ;  /* 0x00000038130a7210 */ /* 0x008fca0007f9e0ff */
[----:B------:R-:W-:Y:S01]  /*c660*/  IMAD.X R11, R15, 0x1, R57, P4 ;  /* 0x000000010f0b7824 */ /* 0x000fe200020e0639 */
[----:B------:R-:W-:Y:S02]  /*c670*/  ISETP.GT.AND P4, PT, R7, 0xc8, P6 ;  /* 0x000000c80700780c */ /* 0x000fe40003784270 */
[----:B------:R-:W-:-:S11]  /*c680*/  ISETP.GT.AND P6, PT, R8, 0x10, PT ;  /* 0x000000100800780c */ /* 0x000fd60003fc4270 */
[----:B------:R1:W-:Y:S01]  /*c690*/  @P4 STG.E.U16 desc[UR14][R10.64], R31 ;  /* 0x0000001f0a004986 */ /* 0x0003e2000c10150e */
[----:B------:R-:W-:-:S05]  /*c6a0*/  IADD3 R16, P4, R89, R2, RZ ;  /* 0x0000000259107210 */ /* 0x000fca0007f9e0ff */
[----:B------:R-:W-:Y:S01]  /*c6b0*/  IMAD.X R17, R15, 0x1, R3, P4 ;  /* 0x000000010f117824 */ /* 0x000fe200020e0603 */
[----:B------:R-:W-:Y:S02]  /*c6c0*/  ISETP.GT.AND P4, PT, R7, 0xc0, P6 ;  /* 0x000000c00700780c */ /* 0x000fe40003784270 */
[----:B------:R-:W-:-:S11]  /*c6d0*/  ISETP.GT.AND P6, PT, R8, 0x11, PT ;  /* 0x000000110800780c */ /* 0x000fd60003fc4270 */
[----:B------:R2:W-:Y:S01]  /*c6e0*/  @P4 STG.E.U16 desc[UR14][R12.64], R32 ;  /* 0x000000200c004986 */ /* 0x0005e2000c10150e */
[----:B------:R-:W-:-:S05]  /*c6f0*/  IADD3 R18, P4, R91, R2, RZ ;  /* 0x000000025b127210 */ /* 0x000fca0007f9e0ff */
[----:B------:R-:W-:Y:S01]  /*c700*/  IMAD.X R19, R15, 0x1, R3, P4 ;  /* 0x000000010f137824 */ /* 0x000fe200020e0603 */
[----:B------:R-:W-:-:S13]  /*c710*/  ISETP.GT.AND P4, PT, R7, 0xc0, P6 ;  /* 0x000000c00700780c */ /* 0x000fda0003784270 */
[----:B------:R-:W-:Y:S01]  /*c720*/  @P4 STG.E.U16 desc[UR14][R24.64], R33 ;  /* 0x0000002118004986 */ /* 0x000fe2000c10150e */
[----:B0-----:R-:W-:-:S05]  /*c730*/  IADD3 R4, P4, R21, R56, RZ ;  /* 0x0000003815047210 */ /* 0x001fca0007f9e0ff */
[----:B------:R-:W-:Y:S01]  /*c740*/  IMAD.X R5, R15, 0x1, R57, P4 ;  /* 0x000000010f057824 */ /* 0x000fe200020e0639 */
[----:B------:R-:W-:-:S04]  /*c750*/  ISETP.GT.AND P4, PT, R8, 0x10, PT ;  /* 0x000000100800780c */ /* 0x000fc80003f84270 */
[----:B------:R-:W-:-:S13]  /*c760*/  ISETP.GT.AND P4, PT, R7, 0xc8, P4 ;  /* 0x000000c80700780c */ /* 0x000fda0002784270 */
[----:B------:R0:W-:Y:S01]  /*c770*/  @P4 STG.E.U16 desc[UR14][R4.64], R34 ;  /* 0x0000002204004986 */ /* 0x0001e2000c10150e */
[----:B-1----:R-:W-:-:S05]  /*c780*/  IADD3 R10, P4, R23, R56, RZ ;  /* 0x00000038170a7210 */ /* 0x002fca0007f9e0ff */
        /* <DEDUP_REMOVED lines=28> */
[----:B0-----:R-:W-:-:S05]  /*c950*/  IADD3 R4, P4, R95, R56, RZ ;  /* 0x000000385f047210 */ /* 0x001fca0007f9e0ff */
[----:B------:R-:W-:Y:S01]  /*c960*/  IMAD.X R5, R15, 0x1, R57, P4 ;  /* 0x000000010f057824 */ /* 0x000fe200020e0639 */
[----:B------:R-:W-:-:S13]  /*c970*/  ISETP.GT.AND P4, PT, R7, 0xc0, P6 ;  /* 0x000000c00700780c */ /* 0x000fda0003784270 */
[----:B------:R-:W-:Y:S01]  /*c980*/  @P4 STG.E.U16 desc[UR14][R20.64], R41 ;  /* 0x0000002914004986 */ /* 0x000fe2000c10150e */
[----:B------:R-:W-:-:S04]  /*c990*/  ISETP.GT.AND P4, PT, R8, 0x20, PT ;  /* 0x000000200800780c */ /* 0x000fc80003f84270 */
[----:B------:R-:W-:-:S13]  /*c9a0*/  ISETP.GT.AND P4, PT, R7, 0xc8, P4 ;  /* 0x000000c80700780c */ /* 0x000fda0002784270 */
[----:B------:R-:W-:Y:S01]  /*c9b0*/  @P4 STG.E.U16 desc[UR14][R16.64], R42 ;  /* 0x0000002a10004986 */ /* 0x000fe2000c10150e */
[----:B------:R-:W-:Y:S02]  /*c9c0*/  ISETP.GT.AND P4, PT, R7, 0xc8, P6 ;  /* 0x000000c80700780c */ /* 0x000fe40003784270 */
[----:B------:R-:W-:-:S11]  /*c9d0*/  ISETP.GT.AND P6, PT, R8, 0x28, PT ;  /* 0x000000280800780c */ /* 0x000fd60003fc4270 */
[----:B------:R0:W-:Y:S01]  /*c9e0*/  @P4 STG.E.U16 desc[UR14][R4.64], R43 ;  /* 0x0000002b04004986 */ /* 0x0001e2000c10150e */
[----:B------:R-:W-:-:S05]  /*c9f0*/  IADD3 R8, P4, R97, R2, RZ ;  /* 0x0000000261087210 */ /* 0x000fca0007f9e0ff */
[----:B------:R-:W-:Y:S01]  /*ca00*/  IMAD.X R9, R15, 0x1, R3, P4 ;  /* 0x000000010f097824 */ /* 0x000fe200020e0603 */
[C---:B------:R-:W-:Y:S02]  /*ca10*/  ISETP.GT.AND P4, PT, R7.reuse, 0xc0, P6 ;  /* 0x000000c00700780c */ /* 0x040fe40003784270 */
[----:B------:R-:W-:-:S11]  /*ca20*/  ISETP.GT.AND P6, PT, R7, 0xc8, P6 ;  /* 0x000000c80700780c */ /* 0x000fd600037c4270 */
[----:B------:R2:W-:Y:S01]  /*ca30*/  @P4 STG.E.U16 desc[UR14][R8.64], R44 ;  /* 0x0000002c08004986 */ /* 0x0005e2000c10150e */
[----:B-1----:R-:W-:-:S05]  /*ca40*/  IADD3 R10, P4, R99, R2, RZ ;  /* 0x00000002630a7210 */ /* 0x002fca0007f9e0ff */
[----:B------:R-:W-:Y:S01]  /*ca50*/  IMAD.X R11, R15, 0x1, R3, P4 ;  /* 0x000000010f0b7824 */ /* 0x000fe200020e0603 */
[C---:B------:R-:W-:Y:S02]  /*ca60*/  ISETP.GT.AND P4, PT, R7.reuse, 0xc0, P5 ;  /* 0x000000c00700780c */ /* 0x040fe40002f84270 */
[----:B------:R-:W-:-:S11]  /*ca70*/  ISETP.GT.AND P5, PT, R7, 0xc8, P5 ;  /* 0x000000c80700780c */ /* 0x000fd60002fa4270 */
[----:B------:R1:W-:Y:S01]  /*ca80*/  @P4 STG.E.U16 desc[UR14][R10.64], R45 ;  /* 0x0000002d0a004986 */ /* 0x0003e2000c10150e */
[----:B0-----:R-:W-:-:S05]  /*ca90*/  IADD3 R4, P4, R97, R56, RZ ;  /* 0x0000003861047210 */ /* 0x001fca0007f9e0ff */
[----:B------:R-:W-:Y:S01]  /*caa0*/  IMAD.X R5, R15, 0x1, R57, P4 ;  /* 0x000000010f057824 */ /* 0x000fe200020e0639 */
[----:B--2---:R-:W-:-:S04]  /*cab0*/  IADD3 R8, P4, R99, R56, RZ ;  /* 0x0000003863087210 */ /* 0x004fc80007f9e0ff */
[----:B------:R0:W-:Y:S01]  /*cac0*/  @P6 STG.E.U16 desc[UR14][R4.64], R46 ;  /* 0x0000002e04006986 */ /* 0x0001e2000c10150e */
[----:B------:R-:W-:Y:S01]  /*cad0*/  IMAD.X R9, R15, 0x1, R57, P4 ;  /* 0x000000010f097824 */ /* 0x000fe200020e0639 */
[----:B-1----:R-:W-:Y:S02]  /*cae0*/  IADD3 R10, P6, R101, R2, RZ ;  /* 0x00000002650a7210 */ /* 0x002fe40007fde0ff */
[C---:B------:R-:W-:Y:S02]  /*caf0*/  ISETP.GT.AND P4, PT, R7.reuse, 0xc0, P1 ;  /* 0x000000c00700780c */ /* 0x040fe40000f84270 */
[----:B------:R1:W-:Y:S01]  /*cb00*/  @P5 STG.E.U16 desc[UR14][R8.64], R47 ;  /* 0x0000002f08005986 */ /* 0x0003e2000c10150e */
[----:B------:R-:W-:Y:S01]  /*cb10*/  ISETP.GT.AND P5, PT, R7, 0xc0, P3 ;  /* 0x000000c00700780c */ /* 0x000fe20001fa4270 */
[----:B------:R-:W-:Y:S01]  /*cb20*/  IMAD.X R11, R15, 0x1, R3, P6 ;  /* 0x000000010f0b7824 */ /* 0x000fe200030e0603 */
[C---:B------:R-:W-:Y:S02]  /*cb30*/  ISETP.GT.AND P3, PT, R7.reuse, 0xc8, P3 ;  /* 0x000000c80700780c */ /* 0x040fe40001f64270 */
[----:B------:R-:W-:-:S02]  /*cb40*/  ISETP.GT.AND P1, PT, R7, 0xc8, P1 ;  /* 0x000000c80700780c */ /* 0x000fc40000f24270 */
[----:B0-----:R-:W-:-:S05]  /*cb50*/  IADD3 R4, P6, R103, R2, RZ ;  /* 0x0000000267047210 */ /* 0x001fca0007fde0ff */
[----:B------:R-:W-:Y:S01]  /*cb60*/  IMAD.X R5, R15, 0x1, R3, P6 ;  /* 0x000000010f057824 */ /* 0x000fe200030e0603 */
[-C--:B------:R-:W-:Y:S01]  /*cb70*/  IADD3 R12, P6, R103, R56.reuse, RZ ;  /* 0x00000038670c7210 */ /* 0x080fe20007fde0ff */
[----:B------:R-:W-:Y:S01]  /*cb80*/  @P5 STG.E.U16 desc[UR14][R10.64], R48 ;  /* 0x000000300a005986 */ /* 0x000fe2000c10150e */
[----:B-1----:R-:W-:-:S03]  /*cb90*/  IADD3 R8, P5, R101, R56, RZ ;  /* 0x0000003865087210 */ /* 0x002fc60007fbe0ff */
[C-C-:B------:R-:W-:Y:S01]  /*cba0*/  IMAD.X R13, R15.reuse, 0x1, R57.reuse, P6 ;  /* 0x000000010f0d7824 */ /* 0x140fe200030e0639 */
[----:B------:R0:W-:Y:S01]  /*cbb0*/  @P4 STG.E.U16 desc[UR14][R4.64], R49 ;  /* 0x0000003104004986 */ /* 0x0001e2000c10150e */
[----:B------:R-:W-:Y:S01]  /*cbc0*/  IMAD.X R9, R15, 0x1, R57, P5 ;  /* 0x000000010f097824 */ /* 0x000fe200028e0639 */
[C---:B------:R-:W-:Y:S02]  /*cbd0*/  ISETP.GT.AND P4, PT, R7.reuse, 0xc0, P2 ;  /* 0x000000c00700780c */ /* 0x040fe40001784270 */
[C---:B------:R-:W-:Y:S02]  /*cbe0*/  ISETP.GT.AND P5, PT, R7.reuse, 0xc0, P0 ;  /* 0x000000c00700780c */ /* 0x040fe400007a4270 */
[C---:B------:R-:W-:Y:S01]  /*cbf0*/  ISETP.GT.AND P2, PT, R7.reuse, 0xc8, P2 ;  /* 0x000000c80700780c */ /* 0x040fe20001744270 */
[----:B------:R1:W-:Y:S01]  /*cc00*/  @P3 STG.E.U16 desc[UR14][R8.64], R50 ;  /* 0x0000003208003986 */ /* 0x0003e2000c10150e */
[----:B------:R-:W-:Y:S02]  /*cc10*/  ISETP.GT.AND P0, PT, R7, 0xc8, P0 ;  /* 0x000000c80700780c */ /* 0x000fe40000704270 */
[C---:B------:R-:W-:Y:S01]  /*cc20*/  IADD3 R6, P3, R105.reuse, R56, RZ ;  /* 0x0000003869067210 */ /* 0x040fe20007f7e0ff */
[----:B------:R1:W-:Y:S01]  /*cc30*/  @P1 STG.E.U16 desc[UR14][R12.64], R51 ;  /* 0x000000330c001986 */ /* 0x0003e2000c10150e */
[----:B0-----:R-:W-:-:S02]  /*cc40*/  IADD3 R4, P6, R105, R2, RZ ;  /* 0x0000000269047210 */ /* 0x001fc40007fde0ff */
[----:B------:R-:W-:Y:S01]  /*cc50*/  IADD3 R2, P1, R107, R2, RZ ;  /* 0x000000026b027210 */ /* 0x000fe20007f3e0ff */
[C---:B------:R-:W-:Y:S02]  /*cc60*/  IMAD.X R7, R15.reuse, 0x1, R57, P3 ;  /* 0x000000010f077824 */ /* 0x040fe400018e0639 */
[--C-:B------:R-:W-:Y:S01]  /*cc70*/  IMAD.X R5, R15, 0x1, R3.reuse, P6 ;  /* 0x000000010f057824 */ /* 0x100fe200030e0603 */
[----:B------:R-:W-:Y:S01]  /*cc80*/  IADD3 R10, P6, R107, R56, RZ ;  /* 0x000000386b0a7210 */ /* 0x000fe20007fde0ff */
[----:B------:R-:W-:-:S03]  /*cc90*/  IMAD.X R3, R15, 0x1, R3, P1 ;  /* 0x000000010f037824 */ /* 0x000fc600008e0603 */
[----:B------:R1:W-:Y:S04]  /*cca0*/  @P4 STG.E.U16 desc[UR14][R4.64], R52 ;  /* 0x0000003404004986 */ /* 0x0003e8000c10150e */
[----:B------:R1:W-:Y:S04]  /*ccb0*/  @P5 STG.E.U16 desc[UR14][R2.64], R53 ;  /* 0x0000003502005986 */ /* 0x0003e8000c10150e */
[----:B------:R1:W-:Y:S01]  /*ccc0*/  @P2 STG.E.U16 desc[UR14][R6.64], R54 ;  /* 0x0000003606002986 */ /* 0x0003e2000c10150e */
[----:B------:R-:W-:Y:S05]  /*ccd0*/  @!P0 EXIT ;  /* 0x000000000000894d */ /* 0x000fea0003800000 */
[----:B------:R-:W-:Y:S01]  /*cce0*/  F2FP.BF16.F32.PACK_AB R0, RZ, R0 ;  /* 0x00000000ff00723e */ /* 0x000fe200000010ff */
[----:B------:R-:W-:-:S05]  /*ccf0*/  IMAD.X R11, R15, 0x1, R57, P6 ;  /* 0x000000010f0b7824 */ /* 0x000fca00030e0639 */
[----:B------:R-:W-:Y:S01]  /*cd00*/  STG.E.U16 desc[UR14][R10.64], R0 ;  /* 0x000000000a007986 */ /* 0x000fe2000c10150e */
[----:B------:R-:W-:Y:S05]  /*cd10*/  EXIT ;  /* 0x000000000000794d */ /* 0x000fea0003800000 */
.L_x_9:
[----:B------:R-:W-:-:S13]  /*cd20*/  ISETP.NE.AND P0, PT, R8, RZ, PT ;  /* 0x000000ff0800720c */ /* 0x000fda0003f05270 */
[----:B------:R-:W-:Y:S05]  /*cd30*/  @P0 EXIT ;  /* 0x000000000000094d */ /* 0x000fea0003800000 */
[----:B------:R-:W-:-:S13]  /*cd40*/  ELECT P0, URZ, PT ;  /* 0x00000000003f782f */ /* 0x000fda0003800000 */
[----:B------:R-:W-:Y:S05]  /*cd50*/  @!P0 BRA `(.L_x_242) ;  /* 0x0000000800048947 */ /* 0x000fea0003800000 */
[----:B------:R-:W-:Y:S02]  /*cd60*/  ISETP.GE.AND P0, PT, R16, 0x1, PT ;  /* 0x000000011000780c */ /* 0x000fe40003f06270 */
[----:B-----5:R-:W-:-:S04]  /*cd70*/  SHF.R.S32.HI R0, RZ, 0x1f, R11 ;  /* 0x0000001fff007819 */ /* 0x020fc8000001140b */
[----:B------:R-:W-:-:S07]  /*cd80*/  LEA.HI R10, R0, R11, RZ, 0x7 ;  /* 0x0000000b000a7211 */ /* 0x000fce00078f38ff */
[----:B------:R-:W-:Y:S05]  /*cd90*/  @!P0 BRA `(.L_x_242) ;  /* 0x0000000400f48947 */ /* 0x000fea0003800000 */
[----:B-1----:R-:W0:Y:S01]  /*cda0*/  S2R R2, SR_CTAID.X ;  /* 0x0000000000027919 */ /* 0x002e220000002500 */
[----:B------:R-:W1:Y:S01]  /*cdb0*/  LDC.64 R8, c[0x0][0x4f8] ;  /* 0x00013e00ff087b82 */ /* 0x000e620000000a00 */
[----:B------:R-:W-:Y:S01]  /*cdc0*/  LOP3.LUT R10, R10, 0xffffff80, RZ, 0xc0, !PT ;  /* 0xffffff800a0a7812 */ /* 0x000fe200078ec0ff */
[----:B------:R-:W-:Y:S01]  /*cdd0*/  ULDC.64 UR4, c[0x0][0x4c0] ;  /* 0x0001300000047ab9 */ /* 0x000fe20000000a00 */
[----:B------:R-:W-:Y:S01]  /*cde0*/  LOP3.LUT P0, RZ, R11, 0x1f, RZ, 0xc0, !PT ;  /* 0x0000001f0bff7812 */ /* 0x000fe2000780c0ff */
[----:B------:R-:W-:Y:S01]  /*cdf0*/  VIADD R18, R7, 0x1 ;  /* 0x0000000107127836 */ /* 0x000fe20000000000 */
[----:B------:R-:W-:Y:S01]  /*ce00*/  LOP3.LUT R16, R4, 0x2, RZ, 0xfc, !PT ;  /* 0x0000000204107812 */ /* 0x000fe200078efcff */
[----:B------:R-:W-:Y:S02]  /*ce10*/  IMAD.IADD R10, R11, 0x1, -R10 ;  /* 0x000000010b0a7824 */ /* 0x000fe400078e0a0a */
[----:B------:R-:W2:Y:S01]  /*ce20*/  LDC R0, c[0x0][0x500] ;  /* 0x00014000ff007b82 */ /* 0x000ea20000000800 */
[----:B------:R-:W-:-:S02]  /*ce30*/  IMAD.SHL.U32 R11, R6, 0x40, RZ ;  /* 0x00000040060b7824 */ /* 0x000fc400078e00ff */
[C---:B------:R-:W-:Y:S01]  /*ce40*/  ISETP.NE.AND P2, PT, R10.reuse, RZ, PT ;  /* 0x000000ff0a00720c */ /* 0x040fe20003f45270 */
[----:B------:R-:W-:Y:S01]  /*ce50*/  IMAD.MOV.U32 R17, RZ, RZ, RZ ;  /* 0x000000ffff117224 */ /* 0x000fe200078e00ff */
[----:B------:R-:W-:Y:S01]  /*ce60*/  ISETP.NE.OR P0, PT, R10, RZ, !P0 ;  /* 0x000000ff0a00720c */ /* 0x000fe20004705670 */
[----:B-1----:R-:W-:Y:S01]  /*ce70*/  IMAD R8, R5, UR4, R8 ;  /* 0x0000000405087c24 */ /* 0x002fe2000f8e0208 */
[----:B------:R-:W-:Y:S01]  /*ce80*/  ULDC UR4, c[0x0][0x4c8] ;  /* 0x0001320000047ab9 */ /* 0x000fe20000000800 */
[----:B------:R-:W-:Y:S02]  /*ce90*/  IMAD R9, R152, UR5, R9 ;  /* 0x0000000598097c24 */ /* 0x000fe4000f8e0209 */
[----:B0-----:R-:W-:Y:S02]  /*cea0*/  IMAD.SHL.U32 R5, R2, 0x100, RZ ;  /* 0x0000010002057824 */ /* 0x001fe400078e00ff */
[----:B--2---:R-:W-:Y:S02]  /*ceb0*/  IMAD R10, R3, UR4, R0 ;  /* 0x00000004030a7c24 */ /* 0x004fe4000f8e0200 */
[----:B------:R-:W-:-:S02]  /*cec0*/  IMAD.MOV.U32 R0, RZ, RZ, 0x1 ;  /* 0x00000001ff007424 */ /* 0x000fc400078e00ff */
[----:B------:R-:W-:Y:S02]  /*ced0*/  IMAD.MOV.U32 R2, RZ, RZ, RZ ;  /* 0x000000ffff027224 */ /* 0x000fe400078e00ff */
[C---:B------:R-:W-:Y:S02]  /*cee0*/  VIADD R12, R5.reuse, 0x40 ;  /* 0x00000040050c7836 */ /* 0x040fe40000000000 */
[C---:B------:R-:W-:Y:S02]  /*cef0*/  VIADD R14, R5.reuse, 0x80 ;  /* 0x00000080050e7836 */ /* 0x040fe40000000000 */
[----:B------:R-:W-:-:S07]  /*cf00*/  VIADD R15, R5, 0xc0 ;  /* 0x000000c0050f7836 */ /* 0x000fce0000000000 */
.L_x_246:
[----:B------:R-:W0:Y:S01]  /*cf10*/  S2R R6, SR_CgaCtaId ;  /* 0x0000000000067919 */ /* 0x000e220000008800 */
[----:B------:R-:W-:-:S04]  /*cf20*/  MOV R3, 0x400 ;  /* 0x0000040000037802 */ /* 0x000fc80000000f00 */
[----:B0-----:R-:W-:Y:S02]  /*cf30*/  LEA R13, R6, R3, 0x18 ;  /* 0x00000003060d7211 */ /* 0x001fe400078ec0ff */
[----:B------:R-:W-:-:S03]  /*cf40*/  SHF.L.U32 R3, R0, 0x1f, RZ ;  /* 0x0000001f00037819 */ /* 0x000fc600000006ff */
[----:B------:R-:W-:-:S07]  /*cf50*/  IMAD R6, R2, 0x8, R13 ;  /* 0x0000000802067824 */ /* 0x000fce00078e020d */
.L_x_243:
[----:B0-----:R0:W1:Y:S02]  /*cf60*/  SYNCS.PHASECHK.TRANS64.TRYWAIT P1, [R6+URZ+0x32028], R3 ;  /* 0x03202803060075a7 */ /* 0x001064000802017f */
[----:B-1----:R-:W-:Y:S05]  /*cf70*/  @!P1 NANOSLEEP.SYNCS 0x989680 ;  /* 0x009896800000995d */ /* 0x002fea0003900000 */
[----:B------:R-:W1:Y:S02]  /*cf80*/  @!P1 SYNCS.PHASECHK.TRANS64 P1, [R6+URZ+0x32028], R3 ;  /* 0x03202803060095a7 */ /* 0x000e64000802007f */
[----:B-1----:R-:W-:Y:S05]  /*cf90*/  @!P1 BRA `(.L_x_243) ;  /* 0xfffffffc00f09947 */ /* 0x002fea000383ffff */
[----:B0-----:R-:W0:Y:S02]  /*cfa0*/  @!P2 LDC R3, c[0x0][0x580] ;  /* 0x00016000ff03ab82 */ /* 0x001e240000000800 */
[----:B0-----:R0:W-:Y:S02]  /*cfb0*/  @!P2 SYNCS.ARRIVE.TRANS64 RZ, [R6+URZ+0x32000], R3 ;  /* 0x0320000306ffa9a7 */ /* 0x0011e4000800003f */
[----:B0-----:R-:W-:-:S04]  /*cfc0*/  PRMT R3, R16, 0x9910, RZ ;  /* 0x0000991010037816 */ /* 0x001fc800000000ff */
[----:B------:R-:W-:-:S13]  /*cfd0*/  ISETP.NE.AND P1, PT, R3, 0x2, PT ;  /* 0x000000020300780c */ /* 0x000fda0003f25270 */
[----:B------:R-:W-:Y:S05]  /*cfe0*/  @P1 BRA `(.L_x_244) ;  /* 0x0000000000041947 */ /* 0x000fea0003800000 */
[----:B------:R-:W-:Y:S01]  /*cff0*/  BPT.TRAP 0x1 ;  /* 0x000000040000795c */ /* 0x000fe20000300000 */
.L_x_244:
[----:B------:R-:W-:Y:S05]  /*d000*/  @P0 BRA `(.L_x_245) ;  /* 0x0000000000040947 */ /* 0x000fea0003800000 */
[----:B------:R-:W-:Y:S01]  /*d010*/  BPT.TRAP 0x1 ;  /* 0x000000040000795c */ /* 0x000fe20000300000 */
.L_x_245:
[----:B------:R-:W-:Y:S01]  /*d020*/  ULDC UR6, c[0x0][0x490] ;  /* 0x0001240000067ab9 */ /* 0x000fe20000000800 */
[C---:B------:R-:W-:Y:S01]  /*d030*/  R2UR UR11, R17.reuse ;  /* 0x00000000110b72ca */ /* 0x040fe200000e0000 */
[----:B------:R-:W-:Y:S01]  /*d040*/  UISETP.NE.AND UP0, UPT, UR6, 0x1, UPT ;  /* 0x000000010600788c */ /* 0x000fe2000bf05270 */
[----:B------:R-:W-:Y:S01]  /*d050*/  R2UR UR27, R17 ;  /* 0x00000000111b72ca */ /* 0x000fe200000e0000 */
[----:B------:R-:W-:Y:S01]  /*d060*/  ULDC UR10, c[0x0][0x49c] ;  /* 0x00012700000a7ab9 */ /* 0x000fe20000000800 */
[----:B------:R-:W-:Y:S01]  /*d070*/  ULDC UR35, c[0x0][0x4a8] ;  /* 0x00012a0000237ab9 */ /* 0x000fe20000000800 */
[----:B------:R-:W-:Y:S01]  /*d080*/  UISETP.NE.AND UP1, UPT, UR10, 0x1, UPT ;  /* 0x000000010a00788c */ /* 0x000fe2000bf25270 */
[----:B------:R-:W-:Y:S01]  /*d090*/  IMAD.U32 R3, R9, 0x20, R8 ;  /* 0x0000002009037824 */ /* 0x000fe200078e0008 */
[----:B------:R-:W-:Y:S01]  /*d0a0*/  UIADD3 UR14, -UR6, URZ, URZ ;  /* 0x0000003f060e7290 */ /* 0x000fe2000fffe13f */
[----:B------:R-:W-:Y:S01]  /*d0b0*/  R2UR UR24, R2 ;  /* 0x00000000021872ca */ /* 0x000fe200000e0000 */
[----:B------:R-:W-:Y:S01]  /*d0c0*/  ULDC UR34, c[0x0][0x4cc] ;  /* 0x0001330000227ab9 */ /* 0x000fe20000000800 */
[----:B------:R-:W-:Y:S01]  /*d0d0*/  IMAD.U32 R3, R10, 0x400, R3 ;  /* 0x000004000a037824 */ /* 0x000fe200078e0003 */
[----:B------:R-:W-:Y:S01]  /*d0e0*/  R2UR UR25, R6 ;  /* 0x00000000061972ca */ /* 0x000fe200000e0000 */
[----:B------:R-:W-:Y:S01]  /*d0f0*/  @UP0 ULDC UR4, c[0x0][0x494] ;  /* 0x0001250000040ab9 */ /* 0x000fe20000000800 */
[----:B------:R-:W-:Y:S01]  /*d100*/  @UP0 ULDC UR7, c[0x0][0x498] ;  /* 0x0001260000070ab9 */ /* 0x000fe20000000800 */
[----:B------:R-:W-:Y:S01]  /*d110*/  UIMAD.WIDE.U32 UR4, UR11, UR4, URZ ;  /* 0x000000040b0472a5 */ /* 0x000fe2000f8e003f */
[----:B------:R-:W-:Y:S01]  /*d120*/  R2UR UR26, R5 ;  /* 0x00000000051a72ca */ /* 0x000fe200000e0000 */
[----:B------:R-:W-:Y:S01]  /*d130*/  @UP1 ULDC.64 UR8, c[0x0][0x4a0] ;  /* 0x0001280000081ab9 */ /* 0x000fe20000000a00 */
[----:B------:R-:W-:Y:S01]  /*d140*/  ULDC UR38, c[0x0][0x4ec] ;  /* 0x00013b0000267ab9 */ /* 0x000fe20000000800 */
[----:B------:R-:W-:Y:S01]  /*d150*/  @UP0 USHF.R.U32.HI UR11, URZ, UR7, UR5 ;  /* 0x000000073f0b0299 */ /* 0x000fe20008011605 */
[----:B------:R-:W-:Y:S01]  /*d160*/  VIADD R18, R18, 0xffffffff ;  /* 0xffffffff12127836 */ /* 0x000fe20000000000 */
[----:B------:R-:W-:Y:S01]  /*d170*/  UISETP.NE.AND UP0, UPT, UR35, 0x1, UPT ;  /* 0x000000012300788c */ /* 0x000fe2000bf05270 */
[----:B------:R-:W-:Y:S01]  /*d180*/  R2UR UR22, R12 ;  /* 0x000000000c1672ca */ /* 0x000fe200000e0000 */
[----:B------:R-:W-:Y:S01]  /*d190*/  UIMAD.WIDE.U32 UR4, UR11, UR8, URZ ;  /* 0x000000080b0472a5 */ /* 0x000fe2000f8e003f */
[----:B------:R-:W-:Y:S01]  /*d1a0*/  R2UR UR40, R11 ;  /* 0x000000000b2872ca */ /* 0x000fe200000e0000 */
[----:B------:R-:W-:Y:S01]  /*d1b0*/  UIMAD UR14, UR11, UR14, UR27 ;  /* 0x0000000e0b0e72a4 */ /* 0x000fe2000f8e021b */
[----:B------:R-:W-:Y:S01]  /*d1c0*/  R2UR UR18, R14 ;  /* 0x000000000e1272ca */ /* 0x000fe200000e0000 */
[----:B------:R-:W-:Y:S01]  /*d1d0*/  UMOV UR15, UR11 ;  /* 0x0000000b000f7c82 */ /* 0x000fe20008000000 */
[----:B------:R-:W-:Y:S01]  /*d1e0*/  @UP1 USHF.R.U32.HI UR15, URZ, UR9, UR5 ;  /* 0x000000093f0f1299 */ /* 0x000fe20008011605 */
[----:B------:R-:W-:Y:S01]  /*d1f0*/  R2UR UR6, R15 ;  /* 0x000000000f0672ca */ /* 0x000fe200000e0000 */
[----:B------:R-:W-:Y:S01]  /*d200*/  UIMAD UR34, UR14, UR34, UR38 ;  /* 0x000000220e2272a4 */ /* 0x000fe2000f8e0226 */
[----:B------:R-:W-:Y:S01]  /*d210*/  R2UR UR5, R13 ;  /* 0x000000000d0572ca */ /* 0x000fe200000e0000 */
[----:B------:R-:W-:Y:S01]  /*d220*/  @UP0 ULDC UR32, c[0x0][0x4ac] ;  /* 0x00012b0000200ab9 */ /* 0x000fe20000000800 */
[----:B------:R-:W-:Y:S01]  /*d230*/  IMAD R13, R2, 0x2000, R13 ;  /* 0x00002000020d7824 */ /* 0x000fe200078e020d */
[----:B------:R-:W-:Y:S01]  /*d240*/  UIMAD.WIDE.U32 UR32, UR15, UR32, URZ ;  /* 0x000000200f2072a5 */ /* 0x000fe2000f8e003f */
[----:B------:R-:W-:Y:S01]  /*d250*/  ISETP.GT.AND P3, PT, R18, 0x1, PT ;  /* 0x000000011200780c */ /* 0x000fe20003f64270 */
[----:B------:R-:W-:Y:S01]  /*d260*/  @UP0 ULDC UR41, c[0x0][0x4b0] ;  /* 0x00012c0000290ab9 */ /* 0x000fe20000000800 */
[----:B------:R-:W-:Y:S01]  /*d270*/  UMOV UR14, UR15 ;  /* 0x0000000f000e7c82 */ /* 0x000fe20008000000 */
[----:B------:R-:W-:Y:S01]  /*d280*/  R2UR UR4, R13 ;  /* 0x000000000d0472ca */ /* 0x000fe200000e0000 */
[----:B------:R-:W-:Y:S01]  /*d290*/  @UP0 USHF.R.U32.HI UR14, URZ, UR41, UR33 ;  /* 0x000000293f0e0299 */ /* 0x000fe20008011621 */
[----:B------:R-:W-:Y:S01]  /*d2a0*/  VIADD R2, R2, 0x1 ;  /* 0x0000000102027836 */ /* 0x000fe20000000000 */
[----:B------:R-:W-:Y:S01]  /*d2b0*/  R2UR UR32, R3 ;  /* 0x00000000032072ca */ /* 0x000fe200000e0000 */
[----:B------:R-:W-:Y:S01]  /*d2c0*/  ULDC.64 UR16, c[0x0][0x198] ;  /* 0x0000660000107ab9 */ /* 0x000fe20000000a00 */
[----:B------:R-:W-:Y:S01]  /*d2d0*/  UIADD3 UR38, -UR15, URZ, URZ ;  /* 0x0000003f0f267290 */ /* 0x000fe2000fffe13f */
[----:B------:R-:W-:Y:S01]  /*d2e0*/  VIADD R17, R17, 0x40 ;  /* 0x0000004011117836 */ /* 0x000fe20000000000 */
[----:B------:R-:W-:Y:S01]  /*d2f0*/  UIADD3 UR28, UP1, UR16, 0xf0, URZ ;  /* 0x000000f0101c7890 */ /* 0x000fe2000ff3e03f */
[----:B------:R-:W-:Y:S01]  /*d300*/  ISETP.NE.AND P1, PT, R2, 0x5, PT ;  /* 0x000000050200780c */ /* 0x000fe20003f25270 */
[----:B------:R-:W-:-:S02]  /*d310*/  UIADD3 UR33, -UR14, URZ, URZ ;  /* 0x0000003f0e217290 */ /* 0x000fc4000fffe13f */
[----:B------:R-:W-:Y:S01]  /*d320*/  ULEA UR24, UR24, UR5, 0xf ;  /* 0x0000000518187291 */ /* 0x000fe2000f8e783f */
[----:B------:R-:W-:Y:S01]  /*d330*/  SEL R3, RZ, 0x1, P1 ;  /* 0x00000001ff037807 */ /* 0x000fe20000800000 */
[----:B------:R-:W-:Y:S01]  /*d340*/  UIMAD UR11, UR10, UR38, UR11 ;  /* 0x000000260a0b72a4 */ /* 0x000fe2000f8e020b */
[----:B------:R-:W-:Y:S01]  /*d350*/  SEL R2, R2, RZ, P1 ;  /* 0x000000ff02027207 */ /* 0x000fe20000800000 */
[----:B------:R-:W-:Y:S01]  /*d360*/  UIADD3 UR36, UP2, UR16, 0x1f0, URZ ;  /* 0x000001f010247890 */ /* 0x000fe2000ff5e03f */
[----:B------:R-:W-:Y:S01]  /*d370*/  LOP3.LUT R0, R0, R3, RZ, 0x3c, !PT ;  /* 0x0000000300007212 */ /* 0x000fe200078e3cff */
[----:B------:R-:W-:Y:S02]  /*d380*/  UIADD3 UR25, UR25, 0x32000, URZ ;  /* 0x0003200019197890 */ /* 0x000fe4000fffe03f */
[----:B------:R-:W-:Y:S02]  /*d390*/  UIADD3.X UR29, URZ, UR17, URZ, UP1, !UPT ;  /* 0x000000113f1d7290 */ /* 0x000fe40008ffe43f */
[----:B------:R-:W-:-:S02]  /*d3a0*/  UIMAD UR10, UR35, UR33, UR15 ;  /* 0x00000021230a72a4 */ /* 0x000fc4000f8e020f */
[----:B------:R-:W-:Y:S01]  /*d3b0*/  UIADD3 UR20, UR24, 0x2000, URZ ;  /* 0x0000200018147890 */ /* 0x000fe2000fffe03f */
[----:B------:R-:W-:Y:S01]  /*d3c0*/  ULDC.64 UR12, c[0x0][0x4d0] ;  /* 0x00013400000c7ab9 */ /* 0x000fe20000000a00 */
[----:B------:R-:W-:Y:S01]  /*d3d0*/  ULDC.64 UR8, c[0x0][0x4f0] ;  /* 0x00013c0000087ab9 */ /* 0x000fe20000000a00 */
[----:B------:R-:W-:Y:S02]  /*d3e0*/  UIADD3 UR39, UR4, 0x28000, URZ ;  /* 0x0002800004277890 */ /* 0x000fe4000fffe03f */
[----:B------:R-:W-:Y:S02]  /*d3f0*/  UIADD3 UR16, UR24, 0x4000, URZ ;  /* 0x0000400018107890 */ /* 0x000fe4000fffe03f */
[----:B------:R-:W-:Y:S02]  /*d400*/  UIADD3 UR4, UR24, 0x6000, URZ ;  /* 0x0000600018047890 */ /* 0x000fe4000fffe03f */
[----:B------:R-:W-:Y:S02]  /*d410*/  UIADD3.X UR37, URZ, UR17, URZ, UP2, !UPT ;  /* 0x000000113f257290 */ /* 0x000fe400097fe43f */
[----:B------:R-:W-:-:S02]  /*d420*/  UIMAD UR12, UR11, UR12, UR8 ;  /* 0x0000000c0b0c72a4 */ /* 0x000fc4000f8e0208 */
[----:B------:R-:W-:Y:S02]  /*d430*/  UIMAD UR13, UR10, UR13, UR9 ;  /* 0x0000000d0a0d72a4 */ /* 0x000fe4000f8e0209 */
[----:B------:R-:W-:Y:S01]  /*d440*/  UPRMT UR32, UR32, 0x5410, URZ ;  /* 0x0000541020207896 */ /* 0x000fe2000800003f */
[----:B------:R-:W-:Y:S01]  /*d450*/  UMOV UR30, 0x0 ;  /* 0x00000000001e7882 */ /* 0x000fe20000000000 */
[----:B------:R-:W-:Y:S01]  /*d460*/  UMOV UR31, 0x10000000 ;  /* 0x10000000001f7882 */ /* 0x000fe20000000000 */
[----:B------:R-:W-:Y:S01]  /*d470*/  UMOV UR23, UR27 ;  /* 0x0000001b00177c82 */ /* 0x000fe20008000000 */
[----:B------:R-:W-:Y:S01]  /*d480*/  UMOV UR21, UR25 ;  /* 0x0000001900157c82 */ /* 0x000fe20008000000 */
[----:B------:R-:W-:Y:S01]  /*d490*/  UMOV UR19, UR27 ;  /* 0x0000001b00137c82 */ /* 0x000fe20008000000 */
[----:B------:R-:W-:Y:S01]  /*d4a0*/  UMOV UR17, UR25 ;  /* 0x0000001900117c82 */ /* 0x000fe20008000000 */
[----:B------:R0:W-:Y:S01]  /*d4b0*/  UTMALDG.2D [UR24], [UR28], desc[UR30] ;  /* 0x00001e181c0075b4 */ /* 0x0001e20008009000 */
[----:B------:R-:W-:Y:S01]  /*d4c0*/  UMOV UR7, UR27 ;  /* 0x0000001b00077c82 */ /* 0x000fe20008000000 */
[----:B------:R-:W-:Y:S01]  /*d4d0*/  UMOV UR5, UR25 ;  /* 0x0000001900057c82 */ /* 0x000fe20008000000 */
[----:B------:R-:W-:Y:S01]  /*d4e0*/  UMOV UR10, UR40 ;  /* 0x00000028000a7c82 */ /* 0x000fe20008000000 */
[----:B------:R-:W-:Y:S01]  /*d4f0*/  UMOV UR9, UR25 ;  /* 0x0000001900097c82 */ /* 0x000fe20008000000 */
[----:B------:R-:W-:Y:S01]  /*d500*/  UMOV UR8, UR39 ;  /* 0x0000002700087c82 */ /* 0x000fe20008000000 */
[----:B------:R-:W-:Y:S01]  /*d510*/  UMOV UR11, UR34 ;  /* 0x00000022000b7c82 */ /* 0x000fe20008000000 */
[----:B------:R0:W-:Y:S01]  /*d520*/  UTMALDG.2D [UR20], [UR28], desc[UR30] ;  /* 0x00001e141c0075b4 */ /* 0x0001e20008009000 */
[----:B------:R0:W-:Y:S01]  /*d530*/  UTMALDG.2D [UR16], [UR28], desc[UR30] ;  /* 0x00001e101c0075b4 */ /* 0x0001e20008009000 */
[----:B------:R0:W-:Y:S01]  /*d540*/  UTMALDG.2D [UR4], [UR28], desc[UR30] ;  /* 0x00001e041c0075b4 */ /* 0x0001e20008009000 */
[----:B------:R0:W-:Y:S02]  /*d550*/  UTMALDG.5D.IM2COL [UR8], [UR36], UR32 ;  /* 0x00000008240073b4 */ /* 0x0001e40008060020 */
[----:B0-----:R-:W-:Y:S05]  /*d560*/  @P3 BRA `(.L_x_246) ;  /* 0xfffffff800683947 */ /* 0x001fea000383ffff */
.L_x_242:
[----:B------:R-:W-:Y:S01]  /*d570*/  ISETP.GE.U32.AND P2, PT, R7, 0x5, PT ;  /* 0x000000050700780c */ /* 0x000fe20003f46070 */
[----:B------:R-:W-:Y:S05]  /*d580*/  WARPSYNC.ALL ;  /* 0x0000000000007948 */ /* 0x000fea0003800000 */
[----:B------:R-:W-:-:S07]  /*d590*/  ELECT P1, URZ, PT ;  /* 0x00000000003f782f */ /* 0x000fce0003820000 */
[----:B-1---5:R-:W-:-:S05]  /*d5a0*/  @P2 IMAD.WIDE.U32 R2, R7, -0x33333333, RZ ;  /* 0xcccccccd07022825 */ /* 0x022fca00078e00ff */
[----:B------:R-:W-:-:S04]  /*d5b0*/  @P2 SHF.R.U32.HI R0, RZ, 0x2, R3 ;  /* 0x00000002ff002819 */ /* 0x000fc80000011603 */
[----:B------:R-:W-:-:S04]  /*d5c0*/  @P2 LOP3.LUT R0, R0, 0x1, RZ, 0xc0, !PT ;  /* 0x0000000100002812 */ /* 0x000fc800078ec0ff */
[----:B------:R-:W-:Y:S01]  /*d5d0*/  @P2 ISETP.NE.U32.AND P0, PT, R0, 0x1, PT ;  /* 0x000000010000280c */ /* 0x000fe20003f05070 */
[----:B------:R-:W-:-:S12]  /*d5e0*/  @!P1 EXIT ;  /* 0x000000000000994d */ /* 0x000fd80003800000 */
[----:B------:R-:W-:Y:S01]  /*d5f0*/  LOP3.LUT R4, R4, 0x2, RZ, 0xfc, !PT ;  /* 0x0000000204047812 */ /* 0x000fe200078efcff */
[----:B------:R-:W-:Y:S01]  /*d600*/  IMAD.MOV.U32 R0, RZ, RZ, 0x1 ;  /* 0x00000001ff007424 */ /* 0x000fe200078e00ff */
[----:B------:R-:W-:Y:S02]  /*d610*/  @P2 ISETP.NE.U32.AND.EX P0, PT, RZ, RZ, PT, P0 ;  /* 0x000000ffff00220c */ /* 0x000fe40003f05100 */
[----:B------:R-:W-:Y:S02]  /*d620*/  ISETP.NE.AND P1, PT, R4, 0x3, PT ;  /* 0x000000030400780c */ /* 0x000fe40003f25270 */
[----:B------:R-:W-:-:S11]  /*d630*/  @P2 SEL R0, RZ, 0x1, !P0 ;  /* 0x00000001ff002807 */ /* 0x000fd60004000000 */
[----:B------:R-:W-:Y:S05]  /*d640*/  @!P1 BRA `(.L_x_247) ;  /* 0x0000000000049947 */ /* 0x000fea0003800000 */
[----:B------:R-:W-:Y:S01]  /*d650*/  BPT.TRAP 0x1 ;  /* 0x000000040000795c */ /* 0x000fe20000300000 */
.L_x_247:
[----:B------:R-:W0:Y:S01]  /*d660*/  S2R R5, SR_CgaCtaId ;  /* 0x0000000000057919 */ /* 0x000e220000008800 */
[----:B------:R-:W-:Y:S01]  /*d670*/  IMAD.WIDE.U32 R2, R7, -0x33333333, RZ ;  /* 0xcccccccd07027825 */ /* 0x000fe200078e00ff */
[----:B------:R-:W-:-:S04]  /*d680*/  MOV R4, 0x400 ;  /* 0x0000040000047802 */ /* 0x000fc80000000f00 */
[----:B------:R-:W-:-:S05]  /*d690*/  SHF.R.U32.HI R2, RZ, 0x2, R3 ;  /* 0x00000002ff027819 */ /* 0x000fca0000011603 */
[----:B------:R-:W-:Y:S01]  /*d6a0*/  IMAD R7, R2, -0x5, R7 ;  /* 0xfffffffb02077824 */ /* 0x000fe200078e0207 */
[----:B0-----:R-:W-:-:S05]  /*d6b0*/  LEA R4, R5, R4, 0x18 ;  /* 0x0000000405047211 */ /* 0x001fca00078ec0ff */
[----:B------:R-:W-:Y:S01]  /*d6c0*/  VIADD R2, R4, 0x32028 ;  /* 0x0003202804027836 */ /* 0x000fe20000000000 */
[----:B------:R-:W-:-:S03]  /*d6d0*/  SHF.L.U32 R4, R0, 0x1f, RZ ;  /* 0x0000001f00047819 */ /* 0x000fc600000006ff */
[----:B------:R-:W-:-:S07]  /*d6e0*/  IMAD R3, R7, 0x8, R2 ;  /* 0x0000000807037824 */ /* 0x000fce00078e0202 */
.L_x_248:
[----:B0-----:R0:W1:Y:S02]  /*d6f0*/  SYNCS.PHASECHK.TRANS64.TRYWAIT P0, [R3+URZ], R4 ;  /* 0x00000004030075a7 */ /* 0x001064000800017f */
[----:B-1----:R-:W-:Y:S05]  /*d700*/  @!P0 NANOSLEEP.SYNCS 0x989680 ;  /* 0x009896800000895d */ /* 0x002fea0003900000 */
[----:B------:R-:W1:Y:S02]  /*d710*/  @!P0 SYNCS.PHASECHK.TRANS64 P0, [R3+URZ], R4 ;  /* 0x00000004030085a7 */ /* 0x000e64000800007f */
[----:B-1----:R-:W-:Y:S05]  /*d720*/  @!P0 BRA `(.L_x_248) ;  /* 0xfffffffc00f08947 */ /* 0x002fea000383ffff */
[----:B------:R-:W-:-:S05]  /*d730*/  VIADD R7, R7, 0x1 ;  /* 0x0000000107077836 */ /* 0x000fca0000000000 */
[----:B------:R-:W-:-:S04]  /*d740*/  ISETP.NE.AND P0, PT, R7, 0x5, PT ;  /* 0x000000050700780c */ /* 0x000fc80003f05270 */
[----:B0-----:R-:W-:Y:S02]  /*d750*/  SEL R3, RZ, 0x1, P0 ;  /* 0x00000001ff037807 */ /* 0x001fe40000000000 */
[----:B------:R-:W-:Y:S02]  /*d760*/  SEL R7, R7, RZ, P0 ;  /* 0x000000ff07077207 */ /* 0x000fe40000000000 */
[----:B------:R-:W-:-:S03]  /*d770*/  LOP3.LUT R5, R0, R3, RZ, 0x3c, !PT ;  /* 0x0000000300057212 */ /* 0x000fc600078e3cff */
[----:B------:R-:W-:Y:S01]  /*d780*/  IMAD R0, R7, 0x8, R2 ;  /* 0x0000000807007824 */ /* 0x000fe200078e0202 */
[----:B------:R-:W-:-:S07]  /*d790*/  SHF.L.U32 R3, R5, 0x1f, RZ ;  /* 0x0000001f05037819 */ /* 0x000fce00000006ff */
.L_x_249:
        /* <DEDUP_REMOVED lines=11> */
.L_x_250:
        /* <DEDUP_REMOVED lines=11> */
.L_x_251:
        /* <DEDUP_REMOVED lines=11> */
.L_x_252:
[----:B0-----:R0:W1:Y:S02]  /*d9b0*/  SYNCS.PHASECHK.TRANS64.TRYWAIT P0, [R7+URZ], R0 ;  /* 0x00000000070075a7 */ /* 0x001064000800017f */
[----:B-1----:R-:W-:Y:S05]  /*d9c0*/  @!P0 NANOSLEEP.SYNCS 0x989680 ;  /* 0x009896800000895d */ /* 0x002fea0003900000 */
[----:B------:R-:W1:Y:S02]  /*d9d0*/  @!P0 SYNCS.PHASECHK.TRANS64 P0, [R7+URZ], R0 ;  /* 0x00000000070085a7 */ /* 0x000e64000800007f */
[----:B-1----:R-:W-:Y:S05]  /*d9e0*/  @P0 EXIT ;  /* 0x000000000000094d */ /* 0x002fea0003800000 */
[----:B------:R-:W-:Y:S05]  /*d9f0*/  BRA `(.L_x_252) ;  /* 0xfffffffc00ec7947 */ /* 0x000fea000383ffff */
.L_x_253:
[----:B------:R-:W-:-:S00]  /*da00*/  BRA `(.L_x_253) ;  /* 0xfffffffc00fc7947 */ /* 0x000fc0000383ffff */
[----:B------:R-:W-:-:S00]  /*da10*/  NOP ;  /* 0x0000000000007918 */ /* 0x000fc00000000000 */
        /* <DEDUP_REMOVED lines=14> */
.L_x_254:


//--------------------- .nv.shared._ZN7cutlass13device_kernelINS_4conv6kernel13ConvUniversalINS1_16ConvProblemShapeILNS1_8OperatorE2ELi3EEENS1_10collective14CollectiveConvINS1_46MainloopSm90TmaGmmaWarpSpecializedImplicitGemmILS5_2ELi5ELi3EN4cute5tupleIJNSA_1CILi1EEESD_SD_EEENS1_36KernelImplicitTmaWarpSpecializedSm90ELi1EEENSB_IJNSC_ILi256EEENSB_IJNSC_ILi64EEEEEESJ_EEENS_10bfloat16_tESL_NSA_8TiledMMAINSA_8MMA_AtomIJNSA_4SM904GMMA27MMA_64x64x16_F32BF16BF16_SSILNSP_5MajorE1ELSR_1ELNSP_7ScaleInE1ELSS_1EEEEEENSA_6LayoutISE_NSB_IJNSC_ILi0EEESW_SW_EEEEENSB_IJNSA_10UnderscoreESZ_SZ_EEEEENS7_6detail26Sm90ImplicitGemmTileTraitsINSA_13SM90_TMA_LOADENSA_14ComposedLayoutINSA_7SwizzleILi3ELi4ELi3EEENSA_18smem_ptr_flag_bitsILi16EEENSV_INSB_IJNSB_IJSI_NSC_ILi4EEEEEENSB_IJNSC_ILi8EEES1C_EEENSB_IJSD_NSC_ILi5EEEEEEEEENSB_IJNSB_IJSD_NSC_ILi4096EEEEEENSB_IJSI_NSC_ILi512EEEEEENSB_IJSW_NSC_ILi16384EEEEEEEEEEEEEvEENS13_INSA_20SM90_TMA_LOAD_IM2COLENS15_IS17_S19_NSV_INSB_IJNSB_IJSI_SD_EEES1D_S1F_EEENSB_IJNSB_IJSD_SW_EEES1K_NSB_IJSW_S1H_EEEEEEEEEEvEEEENS_8epilogue10collective6detail29Sm90TmaWarpSpecializedAdapterINS22_15DefaultEpilogueISL_NSB_IJlNSB_IJSD_lllEEESW_EEES27_NS21_6thread17LinearCombinationISL_Li1EffLNS28_9ScaleType4KindE0ELNS_15FloatRoundStyleE2ESL_EENS_4gemm15EpilogueDefaultEEEEEvvEEEEvNT_6ParamsE --------------------------
	.section	.nv.shared._ZN7cutlass13device_kernelINS_4conv6kernel13ConvUniversalINS1_16ConvProblemShapeILNS1_8OperatorE2ELi3EEENS1_10collective14CollectiveConvINS1_46MainloopSm90TmaGmmaWarpSpecializedImplicitGemmILS5_2ELi5ELi3EN4cute5tupleIJNSA_1CILi1EEESD_SD_EEENS1_36KernelImplicitTmaWarpSpecializedSm90ELi1EEENSB_IJNSC_ILi256EEENSB_IJNSC_ILi64EEEEEESJ_EEENS_10bfloat16_tESL_NSA_8TiledMMAINSA_8MMA_AtomIJNSA_4SM904GMMA27MMA_64x64x16_F32BF16BF16_SSILNSP_5MajorE1ELSR_1ELNSP_7ScaleInE1ELSS_1EEEEEENSA_6LayoutISE_NSB_IJNSC_ILi0EEESW_SW_EEEEENSB_IJNSA_10UnderscoreESZ_SZ_EEEEENS7_6detail26Sm90ImplicitGemmTileTraitsINSA_13SM90_TMA_LOADENSA_14ComposedLayoutINSA_7SwizzleILi3ELi4ELi3EEENSA_18smem_ptr_flag_bitsILi16EEENSV_INSB_IJNSB_IJSI_NSC_ILi4EEEEEENSB_IJNSC_ILi8EEES1C_EEENSB_IJSD_NSC_ILi5EEEEEEEEENSB_IJNSB_IJSD_NSC_ILi4096EEEEEENSB_IJSI_NSC_ILi512EEEEEENSB_IJSW_NSC_ILi16384EEEEEEEEEEEEEvEENS13_INSA_20SM90_TMA_LOAD_IM2COLENS15_IS17_S19_NSV_INSB_IJNSB_IJSI_SD_EEES1D_S1F_EEENSB_IJNSB_IJSD_SW_EEES1K_NSB_IJSW_S1H_EEEEEEEEEEvEEEENS_8epilogue10collective6detail29Sm90TmaWarpSpecializedAdapterINS22_15DefaultEpilogueISL_NSB_IJlNSB_IJSD_lllEEESW_EEES27_NS21_6thread17LinearCombinationISL_Li1EffLNS28_9ScaleType4KindE0ELNS_15FloatRoundStyleE2ESL_EENS_4gemm15EpilogueDefaultEEEEEvvEEEEvNT_6ParamsE,"aw",@nobits
	.sectionflags	@""
	.align	16
	.zero		1024


//--------------------- .nv.shared.reserved.0     --------------------------
	.section	.nv.shared.reserved.0,"aw",@nobits
	.weak		__nv_reservedSMEM_offset_0_alias
	.size		__nv_reservedSMEM_offset_0_alias, 0, 0
	.other		__nv_reservedSMEM_offset_0_alias,@"STO_CUDA_RESERVED_SHARED STV_DEFAULT"
__nv_reservedSMEM_offset_0_alias:
	.zero		0


//--------------------- .nv.global                --------------------------
	.section	.nv.global,"aw",@nobits
.nv.global:
	.type		_ZN39_INTERNAL_b1267878_4_k_cu_9e3d8141_31154cute1_E,@object
	.size		_ZN39_INTERNAL_b1267878_4_k_cu_9e3d8141_31154cute1_E,(_ZN39_INTERNAL_b1267878_4_k_cu_9e3d8141_31154cuda3std3__45__cpo6cbeginE - _ZN39_INTERNAL_b1267878_4_k_cu_9e3d8141_31154cute1_E)
_ZN39_INTERNAL_b1267878_4_k_cu_9e3d8141_31154cute1_E:
	.zero		1
	.type		_ZN39_INTERNAL_b1267878_4_k_cu_9e3d8141_31154cuda3std3__45__cpo6cbeginE,@object
	.size		_ZN39_INTERNAL_b1267878_4_k_cu_9e3d8141_31154cuda3std3__45__cpo6cbeginE,(_ZN39_INTERNAL_b1267878_4_k_cu_9e3d8141_31154cuda3std3__48in_placeE - _ZN39_INTERNAL_b1267878_4_k_cu_9e3d8141_31154cuda3std3__45__cpo6cbeginE)
_ZN39_INTERNAL_b1267878_4_k_cu_9e3d8141_31154cuda3std3__45__cpo6cbeginE:
	.zero		1
	.type		_ZN39_INTERNAL_b1267878_4_k_cu_9e3d8141_31154cuda3std3__48in_placeE,@object
	.size		_ZN39_INTERNAL_b1267878_4_k_cu_9e3d8141_31154cuda3std3__48in_placeE,(_ZN39_INTERNAL_b1267878_4_k_cu_9e3d8141_31154cuda3std6ranges3__45__cpo9iter_moveE - _ZN39_INTERNAL_b1267878_4_k_cu_9e3d8141_31154cuda3std3__48in_placeE)
_ZN39_INTERNAL_b1267878_4_k_cu_9e3d8141_31154cuda3std3__48in_placeE:
	.zero		1
	.type		_ZN39_INTERNAL_b1267878_4_k_cu_9e3d8141_31154cuda3std6ranges3__45__cpo9iter_moveE,@object
	.size		_ZN39_INTERNAL_b1267878_4_k_cu_9e3d8141_31154cuda3std6ranges3__45__cpo9iter_moveE,(_ZN39_INTERNAL_b1267878_4_k_cu_9e3d8141_31154cuda3std3__45__cpo5beginE - _ZN39_INTERNAL_b1267878_4_k_cu_9e3d8141_31154cuda3std6ranges3__45__cpo9iter_moveE)
_ZN39_INTERNAL_b1267878_4_k_cu_9e3d8141_31154cuda3std6ranges3__45__cpo9iter_moveE:
	.zero		1
	.type		_ZN39_INTERNAL_b1267878_4_k_cu_9e3d8141_31154cuda3std3__45__cpo5beginE,@object
	.size		_ZN39_INTERNAL_b1267878_4_k_cu_9e3d8141_31154cuda3std3__45__cpo5beginE,(_ZN39_INTERNAL_b1267878_4_k_cu_9e3d8141_31154cuda3std3__441_GLOBAL__N__b1267878_4_k_cu_9e3d8141_31156ignoreE - _ZN39_INTERNAL_b1267878_4_k_cu_9e3d8141_31154cuda3std3__45__cpo5beginE)
_ZN39_INTERNAL_b1267878_4_k_cu_9e3d8141_31154cuda3std3__45__cpo5beginE:
	.zero		1
	.type		_ZN39_INTERNAL_b1267878_4_k_cu_9e3d8141_31154cuda3std3__441_GLOBAL__N__b1267878_4_k_cu_9e3d8141_31156ignoreE,@object
	.size		_ZN39_INTERNAL_b1267878_4_k_cu_9e3d8141_31154cuda3std3__441_GLOBAL__N__b1267878_4_k_cu_9e3d8141_31156ignoreE,(_ZN39_INTERNAL_b1267878_4_k_cu_9e3d8141_31154cute7productE - _ZN39_INTERNAL_b1267878_4_k_cu_9e3d8141_31154cuda3std3__441_GLOBAL__N__b1267878_4_k_cu_9e3d8141_31156ignoreE)
_ZN39_INTERNAL_b1267878_4_k_cu_9e3d8141_31154cuda3std3__441_GLOBAL__N__b1267878_4_k_cu_9e3d8141_31156ignoreE:
	.zero		1
	.type		_ZN39_INTERNAL_b1267878_4_k_cu_9e3d8141_31154cute7productE,@object
	.size		_ZN39_INTERNAL_b1267878_4_k_cu_9e3d8141_31154cute7productE,(_ZN39_INTERNAL_b1267878_4_k_cu_9e3d8141_31154cuda3std3__45__cpo3endE - _ZN39_INTERNAL_b1267878_4_k_cu_9e3d8141_31154cute7productE)
_ZN39_INTERNAL_b1267878_4_k_cu_9e3d8141_31154cute7productE:
	.zero		1
	.type		_ZN39_INTERNAL_b1267878_4_k_cu_9e3d8141_31154cuda3std3__45__cpo3endE,@object
	.size		_ZN39_INTERNAL_b1267878_4_k_cu_9e3d8141_31154cuda3std3__45__cpo3endE,(_ZN39_INTERNAL_b1267878_4_k_cu_9e3d8141_31154cuda3std3__419piecewise_constructE - _ZN39_INTERNAL_b1267878_4_k_cu_9e3d8141_31154cuda3std3__45__cpo3endE)
_ZN39_INTERNAL_b1267878_4_k_cu_9e3d8141_31154cuda3std3__45__cpo3endE:
	.zero		1
	.type		_ZN39_INTERNAL_b1267878_4_k_cu_9e3d8141_31154cuda3std3__419piecewise_constructE,@object
	.size		_ZN39_INTERNAL_b1267878_4_k_cu_9e3d8141_31154cuda3std3__419piecewise_constructE,(_ZN39_INTERNAL_b1267878_4_k_cu_9e3d8141_31154cuda3std3__45__cpo4cendE - _ZN39_INTERNAL_b1267878_4_k_cu_9e3d8141_31154cuda3std3__419piecewise_constructE)
_ZN39_INTERNAL_b1267878_4_k_cu_9e3d8141_31154cuda3std3__419piecewise_constructE:
	.zero		1
	.type		_ZN39_INTERNAL_b1267878_4_k_cu_9e3d8141_31154cuda3std3__45__cpo4cendE,@object
	.size		_ZN39_INTERNAL_b1267878_4_k_cu_9e3d8141_31154cuda3std3__45__cpo4cendE,(_ZN39_INTERNAL_b1267878_4_k_cu_9e3d8141_31154cuda3std6ranges3__45__cpo4swapE - _ZN39_INTERNAL_b1267878_4_k_cu_9e3d8141_31154cuda3std3__45__cpo4cendE)
_ZN39_INTERNAL_b1267878_4_k_cu_9e3d8141_31154cuda3std3__45__cpo4cendE:
	.zero		1
	.type		_ZN39_INTERNAL_b1267878_4_k_cu_9e3d8141_31154cuda3std6ranges3__45__cpo4swapE,@object
	.size		_ZN39_INTERNAL_b1267878_4_k_cu_9e3d8141_31154cuda3std6ranges3__45__cpo4swapE,(.L_7 - _ZN39_INTERNAL_b1267878_4_k_cu_9e3d8141_31154cuda3std6ranges3__45__cpo4swapE)
_ZN39_INTERNAL_b1267878_4_k_cu_9e3d8141_31154cuda3std6ranges3__45__cpo4swapE:
	.zero		1
.L_7:


//--------------------- .nv.constant0._ZN7cutlass13device_kernelINS_4conv6kernel13ConvUniversalINS1_16ConvProblemShapeILNS1_8OperatorE2ELi3EEENS1_10collective14CollectiveConvINS1_46MainloopSm90TmaGmmaWarpSpecializedImplicitGemmILS5_2ELi5ELi3EN4cute5tupleIJNSA_1CILi1EEESD_SD_EEENS1_36KernelImplicitTmaWarpSpecializedSm90ELi1EEENSB_IJNSC_ILi256EEENSB_IJNSC_ILi64EEEEEESJ_EEENS_10bfloat16_tESL_NSA_8TiledMMAINSA_8MMA_AtomIJNSA_4SM904GMMA27MMA_64x64x16_F32BF16BF16_SSILNSP_5MajorE1ELSR_1ELNSP_7ScaleInE1ELSS_1EEEEEENSA_6LayoutISE_NSB_IJNSC_ILi0EEESW_SW_EEEEENSB_IJNSA_10UnderscoreESZ_SZ_EEEEENS7_6detail26Sm90ImplicitGemmTileTraitsINSA_13SM90_TMA_LOADENSA_14ComposedLayoutINSA_7SwizzleILi3ELi4ELi3EEENSA_18smem_ptr_flag_bitsILi16EEENSV_INSB_IJNSB_IJSI_NSC_ILi4EEEEEENSB_IJNSC_ILi8EEES1C_EEENSB_IJSD_NSC_ILi5EEEEEEEEENSB_IJNSB_IJSD_NSC_ILi4096EEEEEENSB_IJSI_NSC_ILi512EEEEEENSB_IJSW_NSC_ILi16384EEEEEEEEEEEEEvEENS13_INSA_20SM90_TMA_LOAD_IM2COLENS15_IS17_S19_NSV_INSB_IJNSB_IJSI_SD_EEES1D_S1F_EEENSB_IJNSB_IJSD_SW_EEES1K_NSB_IJSW_S1H_EEEEEEEEEEvEEEENS_8epilogue10collective6detail29Sm90TmaWarpSpecializedAdapterINS22_15DefaultEpilogueISL_NSB_IJlNSB_IJSD_lllEEESW_EEES27_NS21_6thread17LinearCombinationISL_Li1EffLNS28_9ScaleType4KindE0ELNS_15FloatRoundStyleE2ESL_EENS_4gemm15EpilogueDefaultEEEEEvvEEEEvNT_6ParamsE --------------------------
	.section	.nv.constant0._ZN7cutlass13device_kernelINS_4conv6kernel13ConvUniversalINS1_16ConvProblemShapeILNS1_8OperatorE2ELi3EEENS1_10collective14CollectiveConvINS1_46MainloopSm90TmaGmmaWarpSpecializedImplicitGemmILS5_2ELi5ELi3EN4cute5tupleIJNSA_1CILi1EEESD_SD_EEENS1_36KernelImplicitTmaWarpSpecializedSm90ELi1EEENSB_IJNSC_ILi256EEENSB_IJNSC_ILi64EEEEEESJ_EEENS_10bfloat16_tESL_NSA_8TiledMMAINSA_8MMA_AtomIJNSA_4SM904GMMA27MMA_64x64x16_F32BF16BF16_SSILNSP_5MajorE1ELSR_1ELNSP_7ScaleInE1ELSS_1EEEEEENSA_6LayoutISE_NSB_IJNSC_ILi0EEESW_SW_EEEEENSB_IJNSA_10UnderscoreESZ_SZ_EEEEENS7_6detail26Sm90ImplicitGemmTileTraitsINSA_13SM90_TMA_LOADENSA_14ComposedLayoutINSA_7SwizzleILi3ELi4ELi3EEENSA_18smem_ptr_flag_bitsILi16EEENSV_INSB_IJNSB_IJSI_NSC_ILi4EEEEEENSB_IJNSC_ILi8EEES1C_EEENSB_IJSD_NSC_ILi5EEEEEEEEENSB_IJNSB_IJSD_NSC_ILi4096EEEEEENSB_IJSI_NSC_ILi512EEEEEENSB_IJSW_NSC_ILi16384EEEEEEEEEEEEEvEENS13_INSA_20SM90_TMA_LOAD_IM2COLENS15_IS17_S19_NSV_INSB_IJNSB_IJSI_SD_EEES1D_S1F_EEENSB_IJNSB_IJSD_SW_EEES1K_NSB_IJSW_S1H_EEEEEEEEEEvEEEENS_8epilogue10collective6detail29Sm90TmaWarpSpecializedAdapterINS22_15DefaultEpilogueISL_NSB_IJlNSB_IJSD_lllEEESW_EEES27_NS21_6thread17LinearCombinationISL_Li1EffLNS28_9ScaleType4KindE0ELNS_15FloatRoundStyleE2ESL_EENS_4gemm15EpilogueDefaultEEEEEvvEEEEvNT_6ParamsE,"a",@progbits
	.sectionflags	@""
	.align	4
.nv.constant0._ZN7cutlass13device_kernelINS_4conv6kernel13ConvUniversalINS1_16ConvProblemShapeILNS1_8OperatorE2ELi3EEENS1_10collective14CollectiveConvINS1_46MainloopSm90TmaGmmaWarpSpecializedImplicitGemmILS5_2ELi5ELi3EN4cute5tupleIJNSA_1CILi1EEESD_SD_EEENS1_36KernelImplicitTmaWarpSpecializedSm90ELi1EEENSB_IJNSC_ILi256EEENSB_IJNSC_ILi64EEEEEESJ_EEENS_10bfloat16_tESL_NSA_8TiledMMAINSA_8MMA_AtomIJNSA_4SM904GMMA27MMA_64x64x16_F32BF16BF16_SSILNSP_5MajorE1ELSR_1ELNSP_7ScaleInE1ELSS_1EEEEEENSA_6LayoutISE_NSB_IJNSC_ILi0EEESW_SW_EEEEENSB_IJNSA_10UnderscoreESZ_SZ_EEEEENS7_6detail26Sm90ImplicitGemmTileTraitsINSA_13SM90_TMA_LOADENSA_14ComposedLayoutINSA_7SwizzleILi3ELi4ELi3EEENSA_18smem_ptr_flag_bitsILi16EEENSV_INSB_IJNSB_IJSI_NSC_ILi4EEEEEENSB_IJNSC_ILi8EEES1C_EEENSB_IJSD_NSC_ILi5EEEEEEEEENSB_IJNSB_IJSD_NSC_ILi4096EEEEEENSB_IJSI_NSC_ILi512EEEEEENSB_IJSW_NSC_ILi16384EEEEEEEEEEEEEvEENS13_INSA_20SM90_TMA_LOAD_IM2COLENS15_IS17_S19_NSV_INSB_IJNSB_IJSI_SD_EEES1D_S1F_EEENSB_IJNSB_IJSD_SW_EEES1K_NSB_IJSW_S1H_EEEEEEEEEEvEEEENS_8epilogue10collective6detail29Sm90TmaWarpSpecializedAdapterINS22_15DefaultEpilogueISL_NSB_IJlNSB_IJSD_lllEEESW_EEES27_NS21_6thread17LinearCombinationISL_Li1EffLNS28_9ScaleType4KindE0ELNS_15FloatRoundStyleE2ESL_EENS_4gemm15EpilogueDefaultEEEEEvvEEEEvNT_6ParamsE:
	.zero		1664


//--------------------- SYMBOLS --------------------------

	.type		.nv.reservedSmem.offset0,@object
	.size		.nv.reservedSmem.offset0,0x4
